	.target	sm_100a

	.elftype	@"ET_EXEC"


//--------------------- .note.nv.tkinfo           --------------------------
	.section	.note.nv.tkinfo,"",@"SHT_NOTE"
	.sectionflags	@"SHF_NOTE_NV_TKINFO"
	.tkinfo
        /*0018*/ 	.word	0x00000081
        /*0030*/ 	.string	""
        /*0030*/ 	.string	"ptxas-blackwell"
        /*0030*/ 	.string	"Cuda compilation tools, release 12.9, V12.9.86"
        /*0030*/ 	.string	"Build cuda_12.9.r12.9/compiler.36037853_0"
        /*0030*/ 	.string	"-v  -suppress-debug-info  -lineinfo  -arch sm_100a "



//--------------------- .note.nv.cuver            --------------------------
	.section	.note.nv.cuver,"",@"SHT_NOTE"
	.sectionflags	@"SHF_NOTE_NV_CUVER"
        /*0018*/ 	.short	0x0001
        /*001a*/ 	.short	0x0064
        /*001c*/ 	.short	0x0001
        /*001e*/ 	.short	0x0000
        /*0020*/ 	.short	0x0001
        /*0022*/ 	.short	0x0000


//--------------------- .nv.info                  --------------------------
	.section	.nv.info,"",@"SHT_CUDA_INFO"
	.align	4


	//----- nvinfo : EIATTR_REGCOUNT
	.align		4
        /*0000*/ 	.byte	0x04, 0x2f
        /*0002*/ 	.short	(.L_4 - .L_3)
	.align		4
.L_3:
        /*0004*/ 	.word	index@(gluon_tcgen05)
        /*0008*/ 	.word	0x00000087


	//----- nvinfo : EIATTR_FRAME_SIZE
	.align		4
.L_4:
        /*000c*/ 	.byte	0x04, 0x11
        /*000e*/ 	.short	(.L_6 - .L_5)
	.align		4
.L_5:
        /*0010*/ 	.word	index@($__internal_2_$__cuda_sm10x_tcgen05_guardrail_trap_unallocated_columns_being_dealloced)
        /*0014*/ 	.word	0x00000000


	//----- nvinfo : EIATTR_FRAME_SIZE
	.align		4
.L_6:
        /*0018*/ 	.byte	0x04, 0x11
        /*001a*/ 	.short	(.L_8 - .L_7)
	.align		4
.L_7:
        /*001c*/ 	.word	index@($__internal_1_$__cuda_sm10x_tcgen05_guardrail_trap_phase_invalid_during_alloc)
        /*0020*/ 	.word	0x00000000


	//----- nvinfo : EIATTR_FRAME_SIZE
	.align		4
.L_8:
        /*0024*/ 	.byte	0x04, 0x11
        /*0026*/ 	.short	(.L_10 - .L_9)
	.align		4
.L_9:
        /*0028*/ 	.word	index@($__internal_0_$__cuda_sm10x_tcgen05_guardrail_trap_col_being_dealloced_not_returned_by_alloc)
        /*002c*/ 	.word	0x00000000


	//----- nvinfo : EIATTR_FRAME_SIZE
	.align		4
.L_10:
        /*0030*/ 	.byte	0x04, 0x11
        /*0032*/ 	.short	(.L_12 - .L_11)
	.align		4
.L_11:
        /*0034*/ 	.word	index@(gluon_tcgen05)
        /*0038*/ 	.word	0x00000000


	//----- nvinfo : EIATTR_MIN_STACK_SIZE
	.align		4
.L_12:
        /*003c*/ 	.byte	0x04, 0x12
        /*003e*/ 	.short	(.L_14 - .L_13)
	.align		4
.L_13:
        /*0040*/ 	.word	index@(gluon_tcgen05)
        /*0044*/ 	.word	0x00000000
.L_14:


//--------------------- .nv.info.gluon_tcgen05    --------------------------
	.section	.nv.info.gluon_tcgen05,"",@"SHT_CUDA_INFO"
	.sectionflags	@""
	.align	4


	//----- nvinfo : EIATTR_CUDA_API_VERSION
	.align		4
        /*0000*/ 	.byte	0x04, 0x37
        /*0002*/ 	.short	(.L_16 - .L_15)
.L_15:
        /*0004*/ 	.word	0x00000081


	//----- nvinfo : EIATTR_KPARAM_INFO
	.align		4
.L_16:
        /*0008*/ 	.byte	0x04, 0x17
        /*000a*/ 	.short	(.L_18 - .L_17)
.L_17:
        /*000c*/ 	.word	0x00000000
        /*0010*/ 	.short	0x000a
        /*0012*/ 	.short	0x0048
        /*0014*/ 	.byte	0x00, 0xf4, 0x21, 0x00


	//----- nvinfo : EIATTR_KPARAM_INFO
	.align		4
.L_18:
        /*0018*/ 	.byte	0x04, 0x17
        /*001a*/ 	.short	(.L_20 - .L_19)
.L_19:
        /*001c*/ 	.word	0x00000000
        /*0020*/ 	.short	0x0009
        /*0022*/ 	.short	0x0040
        /*0024*/ 	.byte	0x00, 0xf4, 0x21, 0x00


	//----- nvinfo : EIATTR_KPARAM_INFO
	.align		4
.L_20:
        /*0028*/ 	.byte	0x04, 0x17
        /*002a*/ 	.short	(.L_22 - .L_21)
.L_21:
        /*002c*/ 	.word	0x00000000
        /*0030*/ 	.short	0x0008
        /*0032*/ 	.short	0x0038
        /*0034*/ 	.byte	0x00, 0xf0, 0x21, 0x00


	//----- nvinfo : EIATTR_KPARAM_INFO
	.align		4
.L_22:
        /*0038*/ 	.byte	0x04, 0x17
        /*003a*/ 	.short	(.L_24 - .L_23)
.L_23:
        /*003c*/ 	.word	0x00000000
        /*0040*/ 	.short	0x0007
        /*0042*/ 	.short	0x0030
        /*0044*/ 	.byte	0x00, 0xf0, 0x21, 0x00


	//----- nvinfo : EIATTR_KPARAM_INFO
	.align		4
.L_24:
        /*0048*/ 	.byte	0x04, 0x17
        /*004a*/ 	.short	(.L_26 - .L_25)
.L_25:
        /*004c*/ 	.word	0x00000000
        /*0050*/ 	.short	0x0006
        /*0052*/ 	.short	0x0028
        /*0054*/ 	.byte	0x00, 0xf0, 0x21, 0x00


	//----- nvinfo : EIATTR_KPARAM_INFO
	.align		4
.L_26:
        /*0058*/ 	.byte	0x04, 0x17
        /*005a*/ 	.short	(.L_28 - .L_27)
.L_27:
        /*005c*/ 	.word	0x00000000
        /*0060*/ 	.short	0x0005
        /*0062*/ 	.short	0x0020
        /*0064*/ 	.byte	0x00, 0xf0, 0x11, 0x00


	//----- nvinfo : EIATTR_KPARAM_INFO
	.align		4
.L_28:
        /*0068*/ 	.byte	0x04, 0x17
        /*006a*/ 	.short	(.L_30 - .L_29)
.L_29:
        /*006c*/ 	.word	0x00000000
        /*0070*/ 	.short	0x0004
        /*0072*/ 	.short	0x001c
        /*0074*/ 	.byte	0x00, 0xf0, 0x11, 0x00


	//----- nvinfo : EIATTR_KPARAM_INFO
	.align		4
.L_30:
        /*0078*/ 	.byte	0x04, 0x17
        /*007a*/ 	.short	(.L_32 - .L_31)
.L_31:
        /*007c*/ 	.word	0x00000000
        /*0080*/ 	.short	0x0003
        /*0082*/ 	.short	0x0018
        /*0084*/ 	.byte	0x00, 0xf0, 0x11, 0x00


	//----- nvinfo : EIATTR_KPARAM_INFO
	.align		4
.L_32:
        /*0088*/ 	.byte	0x04, 0x17
        /*008a*/ 	.short	(.L_34 - .L_33)
.L_33:
        /*008c*/ 	.word	0x00000000
        /*0090*/ 	.short	0x0002
        /*0092*/ 	.short	0x0010
        /*0094*/ 	.byte	0x00, 0xf4, 0x21, 0x00


	//----- nvinfo : EIATTR_KPARAM_INFO
	.align		4
.L_34:
        /*0098*/ 	.byte	0x04, 0x17
        /*009a*/ 	.short	(.L_36 - .L_35)
.L_35:
        /*009c*/ 	.word	0x00000000
        /*00a0*/ 	.short	0x0001
        /*00a2*/ 	.short	0x0008
        /*00a4*/ 	.byte	0x00, 0xf4, 0x21, 0x00


	//----- nvinfo : EIATTR_KPARAM_INFO
	.align		4
.L_36:
        /*00a8*/ 	.byte	0x04, 0x17
        /*00aa*/ 	.short	(.L_38 - .L_37)
.L_37:
        /*00ac*/ 	.word	0x00000000
        /*00b0*/ 	.short	0x0000
        /*00b2*/ 	.short	0x0000
        /*00b4*/ 	.byte	0x00, 0xf4, 0x21, 0x00


	//----- nvinfo : EIATTR_AT_ENTRY_FRAGMENTS
	.align		4
.L_38:
        /*00b8*/ 	.byte	0x04, 0x4f
        /*00ba*/ 	.short	(.L_40 - .L_39)


	//   ....[0]....
.L_39:
        /*00bc*/ 	.word	0x00000004


	//----- nvinfo : EIATTR_RESERVED_SMEM_USED
	.align		4
.L_40:
        /*00c0*/ 	.byte	0x01, 0x41
	.zero		2


	//----- nvinfo : EIATTR_SPARSE_MMA_MASK
	.align		4
        /*00c4*/ 	.byte	0x03, 0x50
        /*00c6*/ 	.short	0x0000


	//----- nvinfo : EIATTR_TCGEN05_1CTA_USED
	.align		4
        /*00c8*/ 	.byte	0x01, 0x51
	.zero		2


	//----- nvinfo : EIATTR_MAXREG_COUNT
	.align		4
        /*00cc*/ 	.byte	0x03, 0x1b
        /*00ce*/ 	.short	0x00ff


	//----- nvinfo : EIATTR_NUM_BARRIERS
	.align		4
        /*00d0*/ 	.byte	0x02, 0x4c
        /*00d2*/ 	.byte	0x01
	.zero		1


	//----- nvinfo : EIATTR_INT_WARP_WIDE_INSTR_OFFSETS
	.align		4
        /*00d4*/ 	.byte	0x04, 0x31
        /*00d6*/ 	.short	(.L_42 - .L_41)


	//   ....[0]....
.L_41:
        /*00d8*/ 	.word	0x00001740


	//   ....[1]....
        /*00dc*/ 	.word	0x00001760


	//   ....[2]....
        /*00e0*/ 	.word	0x000017f0


	//   ....[3]....
        /*00e4*/ 	.word	0x000019c0


	//   ....[4]....
        /*00e8*/ 	.word	0x00001a10


	//   ....[5]....
        /*00ec*/ 	.word	0x00001a20


	//   ....[6]....
        /*00f0*/ 	.word	0x00001a30


	//   ....[7]....
        /*00f4*/ 	.word	0x00001e70


	//   ....[8]....
        /*00f8*/ 	.word	0x00001e80


	//   ....[9]....
        /*00fc*/ 	.word	0x00002000


	//   ....[10]....
        /*0100*/ 	.word	0x00002050


	//   ....[11]....
        /*0104*/ 	.word	0x00002060


	//   ....[12]....
        /*0108*/ 	.word	0x000020a0


	//   ....[13]....
        /*010c*/ 	.word	0x00002570


	//   ....[14]....
        /*0110*/ 	.word	0x00002580


	//   ....[15]....
        /*0114*/ 	.word	0x00002830


	//   ....[16]....
        /*0118*/ 	.word	0x00002840


	//   ....[17]....
        /*011c*/ 	.word	0x00002fb0


	//   ....[18]....
        /*0120*/ 	.word	0x00003000


	//----- nvinfo : EIATTR_COOP_GROUP_MASK_REGIDS
	.align		4
.L_42:
        /*0124*/ 	.byte	0x04, 0x29
        /*0126*/ 	.short	(.L_44 - .L_43)


	//   ....[0]....
.L_43:
        /*0128*/ 	.word	0xffffffff


	//   ....[1]....
        /*012c*/ 	.word	0xffffffff


	//   ....[2]....
        /*0130*/ 	.word	0xffffffff


	//   ....[3]....
        /*0134*/ 	.word	0xffffffff


	//   ....[4]....
        /*0138*/ 	.word	0xffffffff


	//   ....[5]....
        /*013c*/ 	.word	0xffffffff


	//   ....[6]....
        /*0140*/ 	.word	0xffffffff


	//   ....[7]....
        /*0144*/ 	.word	0xffffffff


	//   ....[8]....
        /*0148*/ 	.word	0xffffffff


	//   ....[9]....
        /*014c*/ 	.word	0xffffffff


	//----- nvinfo : EIATTR_COOP_GROUP_INSTR_OFFSETS
	.align		4
.L_44:
        /*0150*/ 	.byte	0x04, 0x28
        /*0152*/ 	.short	(.L_46 - .L_45)


	//   ....[0]....
.L_45:
        /*0154*/ 	.word	0x00000050


	//   ....[1]....
        /*0158*/ 	.word	0x00000310


	//   ....[2]....
        /*015c*/ 	.word	0x00000500


	//   ....[3]....
        /*0160*/ 	.word	0x000009c0


	//   ....[4]....
        /*0164*/ 	.word	0x00000b00


	//   ....[5]....
        /*0168*/ 	.word	0x00000fb0


	//   ....[6]....
        /*016c*/ 	.word	0x000010f0


	//   ....[7]....
        /*0170*/ 	.word	0x000015e0


	//   ....[8]....
        /*0174*/ 	.word	0x00002e40


	//   ....[9]....
        /*0178*/ 	.word	0x000030b0


	//----- nvinfo : EIATTR_VRC_CTA_INIT_COUNT
	.align		4
.L_46:
        /*017c*/ 	.byte	0x02, 0x4a
        /*017e*/ 	.byte	0x80
	.zero		1


	//----- nvinfo : EIATTR_MBARRIER_INSTR_OFFSETS
	.align		4
        /*0180*/ 	.byte	0x04, 0x39
        /*0182*/ 	.short	(.L_48 - .L_47)


	//   ....[0]....
.L_47:
        /*0184*/ 	.word	0x00001810
        /*0188*/ 	.word	0x000000ff
        /*018c*/ 	.word	0x00020000
        /*0190*/ 	.short	0x0100
        /*0192*/ 	.byte	0x09
	.zero		1


	//   ....[1]....
        /*0194*/ 	.word	0x00001820
        /*0198*/ 	.word	0x000000ff
        /*019c*/ 	.word	0x00020010
        /*01a0*/ 	.short	0x0100
        /*01a2*/ 	.byte	0x09
	.zero		1


	//   ....[2]....
        /*01a4*/ 	.word	0x000018d0
        /*01a8*/ 	.word	0x000000ff
        /*01ac*/ 	.word	0x00020008
        /*01b0*/ 	.short	0x0100
        /*01b2*/ 	.byte	0x09
	.zero		1


	//   ....[3]....
        /*01b4*/ 	.word	0x000018e0
        /*01b8*/ 	.word	0x000000ff
        /*01bc*/ 	.word	0x00020018
        /*01c0*/ 	.short	0x0100
        /*01c2*/ 	.byte	0x09
	.zero		1


	//   ....[4]....
        /*01c4*/ 	.word	0x00001ad0
        /*01c8*/ 	.word	0x000000ff
        /*01cc*/ 	.word	0x00020000
        /*01d0*/ 	.short	0x010a
        /*01d2*/ 	.byte	0x09
	.zero		1


	//   ....[5]....
        /*01d4*/ 	.word	0x00001ed0
        /*01d8*/ 	.word	0x000000ff
        /*01dc*/ 	.word	0x00020010
        /*01e0*/ 	.short	0x010a
        /*01e2*/ 	.byte	0x09
	.zero		1


	//   ....[6]....
        /*01e4*/ 	.word	0x00002110
        /*01e8*/ 	.word	0x000000ff
        /*01ec*/ 	.word	0x00020000
        /*01f0*/ 	.short	0x010a
        /*01f2*/ 	.byte	0x32
	.zero		1


	//   ....[7]....
        /*01f4*/ 	.word	0x000025c0
        /*01f8*/ 	.word	0x000000ff
        /*01fc*/ 	.word	0x00020010
        /*0200*/ 	.short	0x010a
        /*0202*/ 	.byte	0x32
	.zero		1


	//   ....[8]....
        /*0204*/ 	.word	0x00002690
        /*0208*/ 	.word	0x000000ff
        /*020c*/ 	.word	0x00020000
        /*0210*/ 	.short	0x0108
        /*0212*/ 	.byte	0x09
	.zero		1


	//   ....[9]....
        /*0214*/ 	.word	0x000026a0
        /*0218*/ 	.word	0x000000ff
        /*021c*/ 	.word	0x00020010
        /*0220*/ 	.short	0x0108
        /*0222*/ 	.byte	0x09
	.zero		1


	//   ....[10]....
        /*0224*/ 	.word	0x000026f0
        /*0228*/ 	.word	0x000000ff
        /*022c*/ 	.word	0x00020008
        /*0230*/ 	.short	0x0108
        /*0232*/ 	.byte	0x09
	.zero		1


	//   ....[11]....
        /*0234*/ 	.word	0x00002700
        /*0238*/ 	.word	0x000000ff
        /*023c*/ 	.word	0x00020018
        /*0240*/ 	.short	0x0108
        /*0242*/ 	.byte	0x09
	.zero		1


	//   ....[12]....
        /*0244*/ 	.word	0x000030d0
        /*0248*/ 	.word	0x000000ff
        /*024c*/ 	.word	0x00020000
        /*0250*/ 	.short	0x010a
        /*0252*/ 	.byte	0x09
	.zero		1


	//   ....[13]....
        /*0254*/ 	.word	0x00003100
        /*0258*/ 	.word	0x000000ff
        /*025c*/ 	.word	0x00020010
        /*0260*/ 	.short	0x010a
        /*0262*/ 	.byte	0x09
	.zero		1


	//   ....[14]....
        /*0264*/ 	.word	0x00003130
        /*0268*/ 	.word	0x000000ff
        /*026c*/ 	.word	0x00020000
        /*0270*/ 	.short	0x010a
        /*0272*/ 	.byte	0x32
	.zero		1


	//   ....[15]....
        /*0274*/ 	.word	0x00003160
        /*0278*/ 	.word	0x000000ff
        /*027c*/ 	.word	0x00020010
        /*0280*/ 	.short	0x010a
        /*0282*/ 	.byte	0x32
	.zero		1


	//----- nvinfo : EIATTR_NUM_MBARRIERS
	.align		4
.L_48:
        /*0284*/ 	.byte	0x03, 0x38
        /*0286*/ 	.short	0x0004


	//----- nvinfo : EIATTR_EXIT_INSTR_OFFSETS
	.align		4
        /*0288*/ 	.byte	0x04, 0x1c
        /*028a*/ 	.short	(.L_50 - .L_49)


	//   ....[0]....
.L_49:
        /*028c*/ 	.word	0x000030c0


	//----- nvinfo : EIATTR_REQNTID
	.align		4
.L_50:
        /*0290*/ 	.byte	0x04, 0x10
        /*0292*/ 	.short	(.L_52 - .L_51)
.L_51:
        /*0294*/ 	.word	0x00000080
        /*0298*/ 	.word	0x00000001
        /*029c*/ 	.word	0x00000001


	//----- nvinfo : EIATTR_CRS_STACK_SIZE
	.align		4
.L_52:
        /*02a0*/ 	.byte	0x04, 0x1e
        /*02a2*/ 	.short	(.L_54 - .L_53)
.L_53:
        /*02a4*/ 	.word	0x00000000


	//----- nvinfo : EIATTR_CBANK_PARAM_SIZE
	.align		4
.L_54:
        /*02a8*/ 	.byte	0x03, 0x19
        /*02aa*/ 	.short	0x0050


	//----- nvinfo : EIATTR_PARAM_CBANK
	.align		4
        /*02ac*/ 	.byte	0x04, 0x0a
        /*02ae*/ 	.short	(.L_56 - .L_55)
	.align		4
.L_55:
        /*02b0*/ 	.word	index@(.nv.constant0.gluon_tcgen05)
        /*02b4*/ 	.short	0x0380
        /*02b6*/ 	.short	0x0050


	//----- nvinfo : EIATTR_SW_WAR
	.align		4
.L_56:
        /*02b8*/ 	.byte	0x04, 0x36
        /*02ba*/ 	.short	(.L_58 - .L_57)
.L_57:
        /*02bc*/ 	.word	0x00000008
.L_58:


//--------------------- .nv.compat                --------------------------
	.section	.nv.compat,"",@"SHT_CUDA_COMPAT_INFO"
	.align	4
        /*0000*/ 	.byte	0x02, 0x02, 0x02, 0x00, 0x02, 0x05, 0x05, 0x00, 0x02, 0x03, 0x03, 0x00, 0x02, 0x06, 0x01, 0x00


//--------------------- .nv.callgraph             --------------------------
	.section	.nv.callgraph,"",@"SHT_CUDA_CALLGRAPH"
	.align	4
	.sectionentsize	8
	.align		4
        /*0000*/ 	.word	0x00000000
	.align		4
        /*0004*/ 	.word	0xffffffff
	.align		4
        /*0008*/ 	.word	0x00000000
	.align		4
        /*000c*/ 	.word	0xfffffffe
	.align		4
        /*0010*/ 	.word	0x00000000
	.align		4
        /*0014*/ 	.word	0xfffffffd
	.align		4
        /*0018*/ 	.word	0x00000000
	.align		4
        /*001c*/ 	.word	0xfffffffc


//--------------------- .text.gluon_tcgen05       --------------------------
	.section	.text.gluon_tcgen05,"ax",@progbits
	.align	128
        .global         gluon_tcgen05
        .type           gluon_tcgen05,@function
        .size           gluon_tcgen05,(.L_x_77 - gluon_tcgen05)
        .other          gluon_tcgen05,@"STO_CUDA_ENTRY STV_DEFAULT"
gluon_tcgen05:
.text.gluon_tcgen05:
[----:B------:R-:W1:Y:S01]  /*0000*/  LDC R1, c[0x0][0x37c] ;  /* 0x0000df00ff017b82 */ /* 0x000e620000000800 */
[----:B------:R-:W2:Y:S02]  /*0010*/  S2R R0, SR_TID.X ;  /* 0x0000000000007919 */ /* 0x000ea40000002100 */
[----:B--2---:R-:W-:-:S13]  /*0020*/  ISETP.GE.U32.AND P2, PT, R0, 0x20, PT ;  /* 0x000000200000780c */ /* 0x004fda0003f46070 */
[----:B------:R-:W-:Y:S05]  /*0030*/  @P2 BRA `(.L_x_0) ;  /* 0x0000000000b82947 */ /* 0x000fea0003800000 */
[----:B------:R-:W2:Y:S01]  /*0040*/  S2UR UR6, SR_CgaCtaId ;  /* 0x00000000000679c3 */ /* 0x000ea20000008800 */
[----:B------:R-:W-:Y:S01]  /*0050*/  NOP ;  /* 0x0000000000007918 */ /* 0x000fe20000000000 */
[----:B------:R-:W-:Y:S02]  /*0060*/  UMOV UR4, 0x40 ;  /* 0x0000004000047882 */ /* 0x000fe40000000000 */
[----:B--2---:R-:W-:-:S09]  /*0070*/  ULEA UR4, UR6, UR4, 0x18 ;  /* 0x0000000406047291 */ /* 0x004fd2000f8ec0ff */
[----:B------:R-:W2:Y:S01]  /*0080*/  LDS.U8 R2, [UR4] ;  /* 0x00000004ff027984 */ /* 0x000ea20008000000 */
[----:B------:R-:W-:Y:S02]  /*0090*/  UMOV UR4, 0x400 ;  /* 0x0000040000047882 */ /* 0x000fe40000000000 */
[----:B------:R-:W-:Y:S01]  /*00a0*/  ULEA UR4, UR6, UR4, 0x18 ;  /* 0x0000000406047291 */ /* 0x000fe2000f8ec0ff */
[----:B--2---:R-:W-:-:S13]  /*00b0*/  ISETP.NE.AND P0, PT, R2, RZ, PT ;  /* 0x000000ff0200720c */ /* 0x004fda0003f05270 */
[----:B------:R-:W-:Y:S05]  /*00c0*/  @P0 BRA `(.L_x_1) ;  /* 0x00000000007c0947 */ /* 0x000fea0003800000 */
[----:B------:R-:W-:-:S13]  /*00d0*/  ELECT P0, URZ, PT ;  /* 0x0000000000ff782f */ /* 0x000fda0003800000 */
[----:B------:R-:W-:Y:S05]  /*00e0*/  @!P0 BRA `(.L_x_2) ;  /* 0x0000000000848947 */ /* 0x000fea0003800000 */
[----:B------:R-:W-:Y:S01]  /*00f0*/  UMOV UR5, 0x4 ;  /* 0x0000000400057882 */ /* 0x000fe20000000000 */
[----:B------:R-:W-:Y:S02]  /*0100*/  IMAD.MOV.U32 R5, RZ, RZ, 0x1 ;  /* 0x00000001ff057424 */ /* 0x000fe400078e00ff */
[----:B------:R-:W-:Y:S02]  /*0110*/  IMAD.MOV.U32 R3, RZ, RZ, 0xf ;  /* 0x0000000fff037424 */ /* 0x000fe400078e00ff */
[----:B------:R-:W-:Y:S04]  /*0120*/  DEPBAR.LE SB2, 0x36 ;  /* 0x0000ad800000791a */ /* 0x000fe80000000000 */
[----:B------:R-:W2:Y:S02]  /*0130*/  UTCATOMSWS.FIND_AND_SET.ALIGN UP0, UR5, UR5 ;  /* 0x00000005000575e3 */ /* 0x000ea40008000800 */
[----:B--2---:R-:W-:-:S04]  /*0140*/  PLOP3.LUT P0, PT, PT, PT, UP0, 0x80, 0x8 ;  /* 0x000000000008781c */ /* 0x004fc80003f0f008 */
[----:B------:R-:W-:-:S04]  /*0150*/  SEL R2, RZ, 0xffffffff, !P0 ;  /* 0xffffffffff027807 */ /* 0x000fc80004000000 */
[----:B------:R-:W-:Y:S01]  /*0160*/  ISETP.NE.AND P0, PT, R2, RZ, PT ;  /* 0x000000ff0200720c */ /* 0x000fe20003f05270 */
[----:B------:R-:W-:-:S12]  /*0170*/  IMAD.U32 R2, RZ, RZ, UR5 ;  /* 0x00000005ff027e24 */ /* 0x000fd8000f8e00ff */
[----:B------:R-:W-:Y:S05]  /*0180*/  @P0 BRA `(.L_x_3) ;  /* 0x0000000000240947 */ /* 0x000fea0003800000 */
.L_x_4:
[----:B------:R-:W-:Y:S05]  /*0190*/  NANOSLEEP 0x64 ;  /* 0x000000640000795d */ /* 0x000fea0003800000 */
[----:B------:R-:W-:-:S05]  /*01a0*/  UMOV UR5, 0x4 ;  /* 0x0000000400057882 */ /* 0x000fca0000000000 */
[----:B------:R-:W-:Y:S04]  /*01b0*/  DEPBAR.LE SB2, 0x36 ;  /* 0x0000ad800000791a */ /* 0x000fe80000000000 */
[----:B------:R-:W2:Y:S02]  /*01c0*/  UTCATOMSWS.FIND_AND_SET.ALIGN UP0, UR5, UR5 ;  /* 0x00000005000575e3 */ /* 0x000ea40008000800 */
[----:B--2---:R-:W-:-:S04]  /*01d0*/  PLOP3.LUT P0, PT, PT, PT, UP0, 0x80, 0x8 ;  /* 0x000000000008781c */ /* 0x004fc80003f0f008 */
[----:B------:R-:W-:-:S04]  /*01e0*/  SEL R2, RZ, 0xffffffff, !P0 ;  /* 0xffffffffff027807 */ /* 0x000fc80004000000 */
[----:B------:R-:W-:Y:S01]  /*01f0*/  ISETP.NE.AND P0, PT, R2, RZ, PT ;  /* 0x000000ff0200720c */ /* 0x000fe20003f05270 */
[----:B------:R-:W-:-:S12]  /*0200*/  IMAD.U32 R2, RZ, RZ, UR5 ;  /* 0x00000005ff027e24 */ /* 0x000fd8000f8e00ff */
[----:B------:R-:W-:Y:S05]  /*0210*/  @!P0 BRA `(.L_x_4) ;  /* 0xfffffffc00dc8947 */ /* 0x000fea000383ffff */
.L_x_3:
[C---:B------:R-:W-:Y:S01]  /*0220*/  VIADD R4, R2.reuse, 0x10 ;  /* 0x0000001002047836 */ /* 0x040fe20000000000 */
[----:B------:R-:W-:Y:S01]  /*0230*/  UMOV UR5, 0x50 ;  /* 0x0000005000057882 */ /* 0x000fe20000000000 */
[----:B------:R-:W-:Y:S01]  /*0240*/  SHF.L.U32 R3, R3, R2, RZ ;  /* 0x0000000203037219 */ /* 0x000fe200000006ff */
[----:B------:R-:W-:Y:S01]  /*0250*/  ULEA UR5, UR6, UR5, 0x18 ;  /* 0x0000000506057291 */ /* 0x000fe2000f8ec0ff */
[----:B------:R-:W-:Y:S01]  /*0260*/  IMAD.SHL.U32 R2, R2, 0x20, RZ ;  /* 0x0000002002027824 */ /* 0x000fe200078e00ff */
[----:B------:R-:W-:-:S04]  /*0270*/  SHF.L.U32 R4, R5, R4, RZ ;  /* 0x0000000405047219 */ /* 0x000fc800000006ff */
[----:B------:R-:W-:-:S05]  /*0280*/  LOP3.LUT R3, R4, R3, RZ, 0xfc, !PT ;  /* 0x0000000304037212 */ /* 0x000fca00078efcff */
[----:B------:R2:W-:Y:S04]  /*0290*/  ATOMS.OR RZ, [UR5], R3 ;  /* 0x00000003ffff798c */ /* 0x0005e8000b000005 */
[----:B------:R2:W-:Y:S01]  /*02a0*/  STS [UR4], R2 ;  /* 0x00000002ff007988 */ /* 0x0005e20008000804 */
[----:B------:R-:W-:Y:S05]  /*02b0*/  BRA `(.L_x_2) ;  /* 0x0000000000107947 */ /* 0x000fea0003800000 */
.L_x_1:
[----:B------:R-:W-:Y:S01]  /*02c0*/  IMAD.MOV.U32 R3, RZ, RZ, -0x1 ;  /* 0xffffffffff037424 */ /* 0x000fe200078e00ff */
[----:B------:R-:W-:-:S04]  /*02d0*/  MOV R2, 0x300 ;  /* 0x0000030000027802 */ /* 0x000fc80000000f00 */
[----:B------:R2:W-:Y:S03]  /*02e0*/  STS [UR4], R3 ;  /* 0x00000003ff007988 */ /* 0x0005e60008000804 */
[----:B-12---:R-:W-:Y:S05]  /*02f0*/  CALL.REL.NOINC `($__internal_1_$__cuda_sm10x_tcgen05_guardrail_trap_phase_invalid_during_alloc) ;  /* 0x0000002c00b07944 */ /* 0x006fea0003c00000 */
.L_x_2:
[----:B------:R-:W-:Y:S05]  /*0300*/  WARPSYNC.ALL ;  /* 0x0000000000007948 */ /* 0x000fea0003800000 */
[----:B------:R-:W-:Y:S01]  /*0310*/  NOP ;  /* 0x0000000000007918 */ /* 0x000fe20000000000 */
.L_x_0:
[----:B------:R-:W3:Y:S08]  /*0320*/  S2UR UR4, SR_CgaCtaId ;  /* 0x00000000000479c3 */ /* 0x000ef00000008800 */
[----:B------:R-:W-:Y:S01]  /*0330*/  BAR.SYNC.DEFER_BLOCKING 0x0 ;  /* 0x0000000000007b1d */ /* 0x000fe20000010000 */
[----:B------:R-:W-:-:S05]  /*0340*/  LOP3.LUT R132, R0, 0x7f, RZ, 0xc0, !PT ;  /* 0x0000007f00847812 */ /* 0x000fca00078ec0ff */
[----:B------:R-:W-:Y:S02]  /*0350*/  UMOV UR9, 0x400 ;  /* 0x0000040000097882 */ /* 0x000fe40000000000 */
[----:B------:R-:W4:Y:S08]  /*0360*/  LDC R4, c[0x0][0x398] ;  /* 0x0000e600ff047b82 */ /* 0x000f300000000800 */
[----:B------:R-:W5:Y:S01]  /*0370*/  LDC R12, c[0x0][0x3a0] ;  /* 0x0000e800ff0c7b82 */ /* 0x000f620000000800 */
[----:B---3--:R-:W-:-:S07]  /*0380*/  ULEA UR9, UR4, UR9, 0x18 ;  /* 0x0000000904097291 */ /* 0x008fce000f8ec0ff */
[----:B------:R-:W3:Y:S02]  /*0390*/  S2UR UR15, SR_CTAID.Y ;  /* 0x00000000000f79c3 */ /* 0x000ee40000002600 */
[----:B--2---:R-:W2:Y:S06]  /*03a0*/  LDS R3, [UR9] ;  /* 0x00000009ff037984 */ /* 0x004eac0008000800 */
[----:B------:R-:W-:Y:S06]  /*03b0*/  BAR.SYNC.DEFER_BLOCKING 0x0 ;  /* 0x0000000000007b1d */ /* 0x000fec0000010000 */
[----:B------:R-:W-:Y:S05]  /*03c0*/  @P2 BRA `(.L_x_5) ;  /* 0x0000000000182947 */ /* 0x000fea0003800000 */
[----:B------:R-:W-:Y:S01]  /*03d0*/  ELECT P0, URZ, PT ;  /* 0x0000000000ff782f */ /* 0x000fe20003800000 */
[----:B------:R-:W-:Y:S01]  /*03e0*/  IMAD.MOV.U32 R2, RZ, RZ, 0x1 ;  /* 0x00000001ff027424 */ /* 0x000fe200078e00ff */
[----:B------:R-:W-:Y:S01]  /*03f0*/  UMOV UR5, 0x40 ;  /* 0x0000004000057882 */ /* 0x000fe20000000000 */
[----:B------:R-:W-:Y:S01]  /*0400*/  UVIRTCOUNT.DEALLOC.SMPOOL 0x80 ;  /* 0x000000800000784c */ /* 0x000fe20000000000 */
[----:B------:R-:W-:-:S09]  /*0410*/  ULEA UR5, UR4, UR5, 0x18 ;  /* 0x0000000504057291 */ /* 0x000fd2000f8ec0ff */
[----:B------:R5:W-:Y:S03]  /*0420*/  @P0 STS.U8 [UR5], R2 ;  /* 0x00000002ff000988 */ /* 0x000be60008000005 */
.L_x_5:
[----:B------:R-:W5:Y:S01]  /*0430*/  S2UR UR4, SR_CTAID.Z ;  /* 0x00000000000479c3 */ /* 0x000f620000002700 */
[----:B------:R-:W4:Y:S01]  /*0440*/  LDCU UR5, c[0x0][0x370] ;  /* 0x00006e00ff0577ac */ /* 0x000f220008000800 */
[----:B------:R-:W-:Y:S01]  /*0450*/  ISETP.GE.U32.AND P0, PT, R132, 0x20, PT ;  /* 0x000000208400780c */ /* 0x000fe20003f06070 */
[----:B----4-:R-:W-:Y:S01]  /*0460*/  VIADD R4, R4, 0xffffffff ;  /* 0xffffffff04047836 */ /* 0x010fe20000000000 */
[C---:B------:R-:W-:Y:S01]  /*0470*/  ISETP.NE.U32.AND P3, PT, R132.reuse, RZ, PT ;  /* 0x000000ff8400720c */ /* 0x040fe20003f65070 */
[----:B------:R-:W5:Y:S01]  /*0480*/  LDCU UR6, c[0x0][0x374] ;  /* 0x00006e80ff0677ac */ /* 0x000f620008000800 */
[----:B------:R-:W-:Y:S01]  /*0490*/  LEA R10, R132, UR9, 0x2 ;  /* 0x00000009840a7c11 */ /* 0x000fe2000f8e10ff */
[----:B-----5:R-:W-:Y:S01]  /*04a0*/  VIADD R11, R12, 0xffffffff ;  /* 0xffffffff0c0b7836 */ /* 0x020fe20000000000 */
[----:B------:R-:W4:Y:S01]  /*04b0*/  S2UR UR16, SR_CTAID.X ;  /* 0x00000000001079c3 */ /* 0x000f220000002500 */
[----:B------:R-:W5:Y:S01]  /*04c0*/  LDCU.64 UR10, c[0x0][0x3c0] ;  /* 0x00007800ff0a77ac */ /* 0x000f620008000a00 */
[----:B--2---:R-:W-:Y:S01]  /*04d0*/  R2UR UR8, R3 ;  /* 0x00000000030872ca */ /* 0x004fe200000e0000 */
[----:B------:R-:W-:Y:S04]  /*04e0*/  BSSY.RECONVERGENT B0, `(.L_x_6) ;  /* 0x0000011000007945 */ /* 0x000fe80003800200 */
[----:B------:R2:W-:Y:S01]  /*04f0*/  @!P0 STS [R10], RZ ;  /* 0x000000ff0a008388 */ /* 0x0005e20000000800 */
[----:B------:R-:W-:-:S03]  /*0500*/  NOP ;  /* 0x0000000000007918 */ /* 0x000fc60000000000 */
[----:B------:R2:W-:Y:S01]  /*0510*/  @!P3 STS [UR9+0x24], R4 ;  /* 0x00002404ff00b988 */ /* 0x0005e20008000809 */
[----:B---3--:R-:W-:-:S03]  /*0520*/  UIMAD UR4, UR4, UR6, UR15 ;  /* 0x00000006040472a4 */ /* 0x008fc6000f8e020f */
[----:B------:R2:W-:Y:S01]  /*0530*/  @!P3 STS [UR9+0x20], R11 ;  /* 0x0000200bff00b988 */ /* 0x0005e20008000809 */
[----:B----4-:R-:W-:-:S04]  /*0540*/  UIMAD UR4, UR4, UR5, UR16 ;  /* 0x00000005040472a4 */ /* 0x010fc8000f8e0210 */
[----:B------:R-:W-:-:S04]  /*0550*/  UIMAD UR4, UR4, 0x180, URZ ;  /* 0x00000180040478a4 */ /* 0x000fc8000f8e02ff */
[----:B-----5:R-:W-:-:S04]  /*0560*/  UIADD3 UR6, UP0, UPT, UR4, UR10, URZ ;  /* 0x0000000a04067290 */ /* 0x020fc8000ff1e0ff */
[----:B------:R-:W-:Y:S01]  /*0570*/  ULEA.HI.X.SX32 UR7, UR4, UR11, 0x1, UP0 ;  /* 0x0000000b04077291 */ /* 0x000fe200080f0eff */
[----:B--2---:R-:W-:Y:S11]  /*0580*/  @P3 BRA `(.L_x_7) ;  /* 0x0000000000183947 */ /* 0x004ff60003800000 */
[----:B------:R-:W2:Y:S01]  /*0590*/  LDS R2, [UR9+0x8] ;  /* 0x00000809ff027984 */ /* 0x000ea20008000800 */
[----:B------:R-:W3:Y:S01]  /*05a0*/  LDC.64 R6, c[0x0][0x380] ;  /* 0x0000e000ff067b82 */ /* 0x000ee20000000a00 */
[----:B------:R-:W-:Y:S02]  /*05b0*/  IMAD.MOV.U32 R3, RZ, RZ, 0x70 ;  /* 0x00000070ff037424 */ /* 0x000fe400078e00ff */
[----:B---3--:R3:W-:Y:S03]  /*05c0*/  STS.64 [UR9], R6 ;  /* 0x00000006ff007988 */ /* 0x0087e60008000a09 */
[----:B--2---:R-:W-:-:S05]  /*05d0*/  LOP3.LUT R2, R2, 0x10, R3, 0xd8, !PT ;  /* 0x0000001002027812 */ /* 0x004fca00078ed803 */
[----:B------:R3:W-:Y:S02]  /*05e0*/  STS [UR9+0x8], R2 ;  /* 0x00000802ff007988 */ /* 0x0007e40008000809 */
.L_x_7:
[----:B------:R-:W-:Y:S05]  /*05f0*/  BSYNC.RECONVERGENT B0 ;  /* 0x0000000000007941 */ /* 0x000fea0003800200 */
.L_x_6:
[----:B------:R-:W-:Y:S04]  /*0600*/  BSSY.RECONVERGENT B0, `(.L_x_8) ;  /* 0x000000a000007945 */ /* 0x000fe80003800200 */
[----:B------:R-:W-:Y:S05]  /*0610*/  @P3 BRA `(.L_x_9) ;  /* 0x0000000000203947 */ /* 0x000fea0003800000 */
[----:B---3--:R-:W2:Y:S01]  /*0620*/  LDS R2, [UR9+0x34] ;  /* 0x00003409ff027984 */ /* 0x008ea20008000800 */
[----:B------:R-:W-:Y:S02]  /*0630*/  IMAD.MOV.U32 R3, RZ, RZ, 0x3f000000 ;  /* 0x3f000000ff037424 */ /* 0x000fe400078e00ff */
[----:B------:R-:W-:Y:S01]  /*0640*/  @!P3 IMAD.MOV.U32 R5, RZ, RZ, 0x7f ;  /* 0x0000007fff05b424 */ /* 0x000fe200078e00ff */
[----:B------:R-:W3:Y:S02]  /*0650*/  @!P3 LDS R6, [UR9+0x38] ;  /* 0x00003809ff06b984 */ /* 0x000ee40008000800 */
[----:B--2---:R-:W-:Y:S02]  /*0660*/  LOP3.LUT R2, R2, 0xff000000, R3, 0xb8, !PT ;  /* 0xff00000002027812 */ /* 0x004fe400078eb803 */
[----:B---3--:R-:W-:-:S03]  /*0670*/  @!P3 LOP3.LUT R3, R6, 0xff, R5, 0xb8, !PT ;  /* 0x000000ff0603b812 */ /* 0x008fc600078eb805 */
[----:B------:R2:W-:Y:S04]  /*0680*/  STS [UR9+0x34], R2 ;  /* 0x00003402ff007988 */ /* 0x0005e80008000809 */
[----:B------:R2:W-:Y:S02]  /*0690*/  @!P3 STS [UR9+0x38], R3 ;  /* 0x00003803ff00b988 */ /* 0x0005e40008000809 */
.L_x_9:
[----:B------:R-:W-:Y:S05]  /*06a0*/  BSYNC.RECONVERGENT B0 ;  /* 0x0000000000007941 */ /* 0x000fea0003800200 */
.L_x_8:
[----:B------:R-:W-:Y:S04]  /*06b0*/  BSSY.RECONVERGENT B0, `(.L_x_10) ;  /* 0x000000e000007945 */ /* 0x000fe80003800200 */
[----:B------:R-:W-:Y:S05]  /*06c0*/  @P3 BRA `(.L_x_11) ;  /* 0x0000000000303947 */ /* 0x000fea0003800000 */
[----:B--2---:R-:W2:Y:S01]  /*06d0*/  LDS R3, [UR9+0x34] ;  /* 0x00003409ff037984 */ /* 0x004ea20008000800 */
[----:B------:R-:W4:Y:S03]  /*06e0*/  LDC.64 R8, c[0x0][0x3a8] ;  /* 0x0000ea00ff087b82 */ /* 0x000f260000000a00 */
[----:B---3--:R-:W3:Y:S01]  /*06f0*/  LDS R2, [UR9+0x1c] ;  /* 0x00001c09ff027984 */ /* 0x008ee20008000800 */
[C---:B----4-:R-:W-:Y:S01]  /*0700*/  SHF.L.U64.HI R6, R8.reuse, 0x1, R9 ;  /* 0x0000000108067819 */ /* 0x050fe20000010209 */
[----:B------:R-:W-:-:S03]  /*0710*/  IMAD.SHL.U32 R5, R8, 0x2, RZ ;  /* 0x0000000208057824 */ /* 0x000fc600078e00ff */
[--C-:B------:R-:W-:Y:S02]  /*0720*/  SHF.R.U32.HI R7, RZ, 0x4, R6.reuse ;  /* 0x00000004ff077819 */ /* 0x100fe40000011606 */
[----:B------:R-:W-:-:S05]  /*0730*/  SHF.R.U64 R5, R5, 0x4, R6 ;  /* 0x0000000405057819 */ /* 0x000fca0000001206 */
[----:B------:R4:W-:Y:S01]  /*0740*/  STS [UR9+0xc], R5 ;  /* 0x00000c05ff007988 */ /* 0x0009e20008000809 */
[----:B--2---:R-:W-:Y:S02]  /*0750*/  LOP3.LUT R3, R3, 0x7, RZ, 0xb8, !PT ;  /* 0x0000000703037812 */ /* 0x004fe400078eb8ff */
[----:B---3--:R-:W-:-:S03]  /*0760*/  LOP3.LUT R2, R2, 0xf, R7, 0xb8, !PT ;  /* 0x0000000f02027812 */ /* 0x008fc600078eb807 */
[----:B------:R4:W-:Y:S04]  /*0770*/  STS [UR9+0x34], R3 ;  /* 0x00003403ff007988 */ /* 0x0009e80008000809 */
[----:B------:R4:W-:Y:S02]  /*0780*/  STS [UR9+0x1c], R2 ;  /* 0x00001c02ff007988 */ /* 0x0009e40008000809 */
.L_x_11:
[----:B------:R-:W-:Y:S05]  /*0790*/  BSYNC.RECONVERGENT B0 ;  /* 0x0000000000007941 */ /* 0x000fea0003800200 */
.L_x_10:
[----:B------:R-:W-:Y:S04]  /*07a0*/  BSSY.RECONVERGENT B1, `(.L_x_12) ;  /* 0x000001a000017945 */ /* 0x000fe80003800200 */
[----:B------:R-:W-:Y:S04]  /*07b0*/  BSSY.RELIABLE B0, `(.L_x_13) ;  /* 0x0000015000007945 */ /* 0x000fe80003800100 */
[----:B------:R-:W-:Y:S05]  /*07c0*/  @P3 BRA `(.L_x_14) ;  /* 0x0000000000203947 */ /* 0x000fea0003800000 */
[----:B--234-:R-:W2:Y:S02]  /*07d0*/  LDS R2, [UR9+0x34] ;  /* 0x00003409ff027984 */ /* 0x01cea40008000800 */
[----:B--2---:R-:W-:-:S05]  /*07e0*/  LOP3.LUT R2, R2, 0x38, RZ, 0xb8, !PT ;  /* 0x0000003802027812 */ /* 0x004fca00078eb8ff */
[----:B------:R2:W-:Y:S01]  /*07f0*/  STS [UR9+0x34], R2 ;  /* 0x00003402ff007988 */ /* 0x0005e20008000809 */
[----:B------:R-:W-:Y:S05]  /*0800*/  @P3 BRA `(.L_x_15) ;  /* 0x0000000000203947 */ /* 0x000fea0003800000 */
[----:B--2---:R-:W2:Y:S01]  /*0810*/  LDS R2, [UR9+0x8] ;  /* 0x00000809ff027984 */ /* 0x004ea20008000800 */
[----:B------:R-:W-:-:S05]  /*0820*/  IMAD.MOV.U32 R3, RZ, RZ, 0x780 ;  /* 0x00000780ff037424 */ /* 0x000fca00078e00ff */
[----:B--2---:R-:W-:-:S05]  /*0830*/  LOP3.LUT R2, R2, 0x300, R3, 0xd8, !PT ;  /* 0x0000030002027812 */ /* 0x004fca00078ed803 */
[----:B------:R5:W-:Y:S02]  /*0840*/  STS [UR9+0x8], R2 ;  /* 0x00000802ff007988 */ /* 0x000be40008000809 */
.L_x_14:
[----:B------:R-:W-:Y:S05]  /*0850*/  @P3 BRA `(.L_x_16) ;  /* 0x0000000000283947 */ /* 0x000fea0003800000 */
[----:B--2345:R-:W2:Y:S02]  /*0860*/  LDS R2, [UR9+0x8] ;  /* 0x00000809ff027984 */ /* 0x03cea40008000800 */
[----:B--2---:R-:W-:-:S05]  /*0870*/  LOP3.LUT R2, R2, 0x1800, RZ, 0xb8, !PT ;  /* 0x0000180002027812 */ /* 0x004fca00078eb8ff */
[----:B------:R3:W-:Y:S02]  /*0880*/  STS [UR9+0x8], R2 ;  /* 0x00000802ff007988 */ /* 0x0007e40008000809 */
.L_x_15:
[----:B------:R-:W-:Y:S05]  /*0890*/  @P3 BREAK.RELIABLE B0 ;  /* 0x0000000000003942 */ /* 0x000fea0003800100 */
[----:B------:R-:W-:Y:S05]  /*08a0*/  @P3 BRA `(.L_x_17) ;  /* 0x0000000000243947 */ /* 0x000fea0003800000 */
[----:B------:R-:W4:Y:S01]  /*08b0*/  LDS R3, [UR9+0x8] ;  /* 0x00000809ff037984 */ /* 0x000f220008000800 */
[----:B--23--:R-:W-:-:S05]  /*08c0*/  IMAD.MOV.U32 R2, RZ, RZ, 0x6000 ;  /* 0x00006000ff027424 */ /* 0x00cfca00078e00ff */
[----:B----4-:R-:W-:-:S04]  /*08d0*/  LOP3.LUT R2, R3, 0x6000, R2, 0xd8, !PT ;  /* 0x0000600003027812 */ /* 0x010fc800078ed802 */
[----:B------:R-:W-:-:S05]  /*08e0*/  LOP3.LUT R2, R2, 0x400000, RZ, 0xb8, !PT ;  /* 0x0040000002027812 */ /* 0x000fca00078eb8ff */
[----:B------:R2:W-:Y:S02]  /*08f0*/  STS [UR9+0x8], R2 ;  /* 0x00000802ff007988 */ /* 0x0005e40008000809 */
.L_x_16:
[----:B------:R-:W-:Y:S05]  /*0900*/  BSYNC.RELIABLE B0 ;  /* 0x0000000000007941 */ /* 0x000fea0003800100 */
.L_x_13:
[----:B--2345:R-:W2:Y:S02]  /*0910*/  @!P3 LDS R2, [UR9+0x8] ;  /* 0x00000809ff02b984 */ /* 0x03cea40008000800 */
[----:B--2---:R-:W-:-:S05]  /*0920*/  @!P3 LOP3.LUT R2, R2, 0x8000, RZ, 0xb8, !PT ;  /* 0x000080000202b812 */ /* 0x004fca00078eb8ff */
[----:B------:R4:W-:Y:S02]  /*0930*/  @!P3 STS [UR9+0x8], R2 ;  /* 0x00000802ff00b988 */ /* 0x0009e40008000809 */
.L_x_17:
[----:B------:R-:W-:Y:S05]  /*0940*/  BSYNC.RECONVERGENT B1 ;  /* 0x0000000000017941 */ /* 0x000fea0003800200 */
.L_x_12:
[----:B------:R-:W-:Y:S05]  /*0950*/  WARPSYNC.ALL ;  /* 0x0000000000007948 */ /* 0x000fea0003800000 */
[----:B------:R-:W-:Y:S01]  /*0960*/  NOP ;  /* 0x0000000000007918 */ /* 0x000fe20000000000 */
[----:B------:R-:W5:Y:S02]  /*0970*/  LDC R5, c[0x0][0x39c] ;  /* 0x0000e700ff057b82 */ /* 0x000f640000000800 */
[----:B-----5:R-:W-:Y:S01]  /*0980*/  VIADD R5, R5, 0xffffffff ;  /* 0xffffffff05057836 */ /* 0x020fe20000000000 */
[----:B------:R-:W-:Y:S06]  /*0990*/  @P0 BRA `(.L_x_18) ;  /* 0x0000000000300947 */ /* 0x000fec0003800000 */
[----:B--234-:R-:W2:Y:S01]  /*09a0*/  S2R R2, SR_LANEID ;  /* 0x0000000000027919 */ /* 0x01cea20000000000 */
[----:B------:R-:W-:Y:S05]  /*09b0*/  WARPSYNC.ALL ;  /* 0x0000000000007948 */ /* 0x000fea0003800000 */
[----:B------:R-:W-:Y:S01]  /*09c0*/  NOP ;  /* 0x0000000000007918 */ /* 0x000fe20000000000 */
[----:B--2---:R-:W-:-:S05]  /*09d0*/  IMAD.SHL.U32 R6, R2, 0x4, RZ ;  /* 0x0000000402067824 */ /* 0x004fca00078e00ff */
[----:B------:R-:W2:Y:S01]  /*09e0*/  LDS R7, [R6+UR9] ;  /* 0x0000000906077984 */ /* 0x000ea20008000800 */
[----:B------:R-:W-:-:S05]  /*09f0*/  IADD3 R2, P1, PT, R6, UR6, RZ ;  /* 0x0000000606027c10 */ /* 0x000fca000ff3e0ff */
[----:B------:R-:W-:-:S05]  /*0a00*/  IMAD.X R3, RZ, RZ, UR7, P1 ;  /* 0x00000007ff037e24 */ /* 0x000fca00088e06ff */
[----:B--2---:R5:W2:Y:S01]  /*0a10*/  ATOMG.E.EXCH.STRONG.GPU PT, RZ, [R2], R7 ;  /* 0x0000000702ff73a8 */ /* 0x004aa200041ee100 */
[----:B------:R-:W-:-:S04]  /*0a20*/  DEPBAR {5,4,3,2,1,0} ;  /* 0x0000003f0000791a */ /* 0x000fc80000000000 */
[----:B------:R-:W3:Y:S02]  /*0a30*/  CCTL.E.C.LDCU.IV.DEEP [UR6] ;  /* 0x0000000006007540 */ /* 0x000ee40009c08000 */
[----:B---3--:R5:W-:Y:S01]  /*0a40*/  UTMACCTL.IV [UR6] ;  /* 0x00000000060079b9 */ /* 0x008be20008000000 */
[----:B------:R-:W-:Y:S01]  /*0a50*/  NOP ;  /* 0x0000000000007918 */ /* 0x000fe20000000000 */
.L_x_18:
[----:B------:R-:W-:Y:S05]  /*0a60*/  @P0 BRA `(.L_x_19) ;  /* 0x00000000000c0947 */ /* 0x000fea0003800000 */
[----:B------:R0:W-:Y:S01]  /*0a70*/  UTMACMDFLUSH ;  /* 0x00000000000079b7 */ /* 0x0001e20000000000 */
[----:B------:R-:W-:Y:S05]  /*0a80*/  @P0 BRA `(.L_x_19) ;  /* 0x0000000000040947 */ /* 0x000fea0003800000 */
[----:B------:R-:W-:-:S04]  /*0a90*/  DEPBAR.LE SB0, 0x0 ;  /* 0x000080000000791a */ /* 0x000fc80000000000 */
.L_x_19:
[----:B------:R-:W-:Y:S05]  /*0aa0*/  WARPSYNC.ALL ;  /* 0x0000000000007948 */ /* 0x000fea0003800000 */
[----:B------:R-:W-:Y:S01]  /*0ab0*/  NOP ;  /* 0x0000000000007918 */ /* 0x000fe20000000000 */
[----:B--2---:R-:W-:Y:S06]  /*0ac0*/  BAR.SYNC.DEFER_BLOCKING 0x0 ;  /* 0x0000000000007b1d */ /* 0x004fec0000010000 */
[----:B------:R-:W-:Y:S02]  /*0ad0*/  BSSY.RECONVERGENT B1, `(.L_x_20) ;  /* 0x000000b000017945 */ /* 0x000fe40003800200 */
[----:B------:R-:W-:Y:S06]  /*0ae0*/  BAR.SYNC.DEFER_BLOCKING 0x0 ;  /* 0x0000000000007b1d */ /* 0x000fec0000010000 */
[----:B------:R2:W-:Y:S01]  /*0af0*/  @!P0 STS [R10], RZ ;  /* 0x000000ff0a008388 */ /* 0x0005e20000000800 */
[----:B------:R-:W-:Y:S01]  /*0b00*/  NOP ;  /* 0x0000000000007918 */ /* 0x000fe20000000000 */
[----:B------:R-:W-:Y:S05]  /*0b10*/  @P3 BRA `(.L_x_21) ;  /* 0x0000000000183947 */ /* 0x000fea0003800000 */
[----:B---345:R-:W3:Y:S01]  /*0b20*/  LDS R2, [UR9+0x8] ;  /* 0x00000809ff027984 */ /* 0x038ee20008000800 */
[----:B------:R-:W4:Y:S01]  /*0b30*/  LDC.64 R6, c[0x0][0x388] ;  /* 0x0000e200ff067b82 */ /* 0x000f220000000a00 */
[----:B------:R-:W-:Y:S02]  /*0b40*/  IMAD.MOV.U32 R3, RZ, RZ, 0x70 ;  /* 0x00000070ff037424 */ /* 0x000fe400078e00ff */
[----:B----4-:R4:W-:Y:S03]  /*0b50*/  STS.64 [UR9], R6 ;  /* 0x00000006ff007988 */ /* 0x0109e60008000a09 */
[----:B---3--:R-:W-:-:S05]  /*0b60*/  LOP3.LUT R2, R2, 0x10, R3, 0xd8, !PT ;  /* 0x0000001002027812 */ /* 0x008fca00078ed803 */
[----:B------:R4:W-:Y:S02]  /*0b70*/  STS [UR9+0x8], R2 ;  /* 0x00000802ff007988 */ /* 0x0009e40008000809 */
.L_x_21:
[----:B-----5:R-:W-:Y:S05]  /*0b80*/  BSYNC.RECONVERGENT B1 ;  /* 0x0000000000017941 */ /* 0x020fea0003800200 */
.L_x_20:
[----:B------:R-:W-:Y:S04]  /*0b90*/  BSSY.RECONVERGENT B1, `(.L_x_22) ;  /* 0x000000a000017945 */ /* 0x000fe80003800200 */
[----:B------:R-:W-:Y:S05]  /*0ba0*/  @P3 BRA `(.L_x_23) ;  /* 0x0000000000203947 */ /* 0x000fea0003800000 */
[----:B---34-:R-:W3:Y:S01]  /*0bb0*/  LDS R2, [UR9+0x34] ;  /* 0x00003409ff027984 */ /* 0x018ee20008000800 */
[----:B------:R-:W-:Y:S02]  /*0bc0*/  IMAD.MOV.U32 R7, RZ, RZ, 0x3f000000 ;  /* 0x3f000000ff077424 */ /* 0x000fe400078e00ff */
[----:B------:R-:W-:Y:S01]  /*0bd0*/  @!P3 IMAD.MOV.U32 R6, RZ, RZ, 0x7f ;  /* 0x0000007fff06b424 */ /* 0x000fe200078e00ff */
[----:B------:R-:W4:Y:S02]  /*0be0*/  @!P3 LDS R3, [UR9+0x38] ;  /* 0x00003809ff03b984 */ /* 0x000f240008000800 */
[----:B---3--:R-:W-:Y:S02]  /*0bf0*/  LOP3.LUT R2, R2, 0xff000000, R7, 0xb8, !PT ;  /* 0xff00000002027812 */ /* 0x008fe400078eb807 */
[----:B----4-:R-:W-:-:S03]  /*0c00*/  @!P3 LOP3.LUT R3, R3, 0xff, R6, 0xb8, !PT ;  /* 0x000000ff0303b812 */ /* 0x010fc600078eb806 */
[----:B------:R5:W-:Y:S04]  /*0c10*/  STS [UR9+0x34], R2 ;  /* 0x00003402ff007988 */ /* 0x000be80008000809 */
[----:B------:R5:W-:Y:S02]  /*0c20*/  @!P3 STS [UR9+0x38], R3 ;  /* 0x00003803ff00b988 */ /* 0x000be40008000809 */
.L_x_23:
[----:B------:R-:W-:Y:S05]  /*0c30*/  BSYNC.RECONVERGENT B1 ;  /* 0x0000000000017941 */ /* 0x000fea0003800200 */
.L_x_22:
[----:B------:R-:W-:Y:S04]  /*0c40*/  BSSY.RECONVERGENT B1, `(.L_x_24) ;  /* 0x0000004000017945 */ /* 0x000fe80003800200 */
[----:B------:R-:W-:Y:S05]  /*0c50*/  @P3 BRA `(.L_x_25) ;  /* 0x0000000000083947 */ /* 0x000fea0003800000 */
[----:B------:R2:W-:Y:S04]  /*0c60*/  STS [UR9+0x24], R11 ;  /* 0x0000240bff007988 */ /* 0x0005e80008000809 */
[----:B------:R2:W-:Y:S02]  /*0c70*/  STS [UR9+0x20], R5 ;  /* 0x00002005ff007988 */ /* 0x0005e40008000809 */
.L_x_25:
[----:B------:R-:W-:Y:S05]  /*0c80*/  BSYNC.RECONVERGENT B1 ;  /* 0x0000000000017941 */ /* 0x000fea0003800200 */
.L_x_24:
[----:B------:R-:W-:Y:S04]  /*0c90*/  BSSY.RECONVERGENT B1, `(.L_x_26) ;  /* 0x000000e000017945 */ /* 0x000fe80003800200 */
[----:B------:R-:W-:Y:S05]  /*0ca0*/  @P3 BRA `(.L_x_27) ;  /* 0x0000000000303947 */ /* 0x000fea0003800000 */
[----:B-----5:R-:W5:Y:S01]  /*0cb0*/  LDS R3, [UR9+0x34] ;  /* 0x00003409ff037984 */ /* 0x020f620008000800 */
[----:B----4-:R-:W4:Y:S03]  /*0cc0*/  LDC.64 R6, c[0x0][0x3b0] ;  /* 0x0000ec00ff067b82 */ /* 0x010f260000000a00 */
[----:B---3--:R-:W3:Y:S01]  /*0cd0*/  LDS R2, [UR9+0x1c] ;  /* 0x00001c09ff027984 */ /* 0x008ee20008000800 */
[C---:B----4-:R-:W-:Y:S01]  /*0ce0*/  SHF.L.U64.HI R7, R6.reuse, 0x1, R7 ;  /* 0x0000000106077819 */ /* 0x050fe20000010207 */
[----:B------:R-:W-:-:S03]  /*0cf0*/  IMAD.SHL.U32 R6, R6, 0x2, RZ ;  /* 0x0000000206067824 */ /* 0x000fc600078e00ff */
[--C-:B------:R-:W-:Y:S02]  /*0d00*/  SHF.R.U32.HI R9, RZ, 0x4, R7.reuse ;  /* 0x00000004ff097819 */ /* 0x100fe40000011607 */
[----:B------:R-:W-:-:S05]  /*0d10*/  SHF.R.U64 R6, R6, 0x4, R7 ;  /* 0x0000000406067819 */ /* 0x000fca0000001207 */
[----:B------:R4:W-:Y:S01]  /*0d20*/  STS [UR9+0xc], R6 ;  /* 0x00000c06ff007988 */ /* 0x0009e20008000809 */
[----:B-----5:R-:W-:Y:S02]  /*0d30*/  LOP3.LUT R3, R3, 0x7, RZ, 0xb8, !PT ;  /* 0x0000000703037812 */ /* 0x020fe400078eb8ff */
[----:B---3--:R-:W-:-:S03]  /*0d40*/  LOP3.LUT R2, R2, 0xf, R9, 0xb8, !PT ;  /* 0x0000000f02027812 */ /* 0x008fc600078eb809 */
[----:B------:R4:W-:Y:S04]  /*0d50*/  STS [UR9+0x34], R3 ;  /* 0x00003403ff007988 */ /* 0x0009e80008000809 */
[----:B------:R4:W-:Y:S02]  /*0d60*/  STS [UR9+0x1c], R2 ;  /* 0x00001c02ff007988 */ /* 0x0009e40008000809 */
.L_x_27:
[----:B------:R-:W-:Y:S05]  /*0d70*/  BSYNC.RECONVERGENT B1 ;  /* 0x0000000000017941 */ /* 0x000fea0003800200 */
.L_x_26:
[----:B------:R-:W-:Y:S04]  /*0d80*/  BSSY.RECONVERGENT B2, `(.L_x_28) ;  /* 0x000001a000027945 */ /* 0x000fe80003800200 */
[----:B------:R-:W-:Y:S04]  /*0d90*/  BSSY.RELIABLE B1, `(.L_x_29) ;  /* 0x0000015000017945 */ /* 0x000fe80003800100 */
[----:B------:R-:W-:Y:S05]  /*0da0*/  @P3 BRA `(.L_x_30) ;  /* 0x0000000000203947 */ /* 0x000fea0003800000 */
[----:B---345:R-:W3:Y:S02]  /*0db0*/  LDS R2, [UR9+0x34] ;  /* 0x00003409ff027984 */ /* 0x038ee40008000800 */
[----:B---3--:R-:W-:-:S05]  /*0dc0*/  LOP3.LUT R2, R2, 0x38, RZ, 0xb8, !PT ;  /* 0x0000003802027812 */ /* 0x008fca00078eb8ff */
[----:B------:R3:W-:Y:S01]  /*0dd0*/  STS [UR9+0x34], R2 ;  /* 0x00003402ff007988 */ /* 0x0007e20008000809 */
[----:B------:R-:W-:Y:S05]  /*0de0*/  @P3 BRA `(.L_x_31) ;  /* 0x0000000000203947 */ /* 0x000fea0003800000 */
[----:B---3--:R-:W3:Y:S01]  /*0df0*/  LDS R2, [UR9+0x8] ;  /* 0x00000809ff027984 */ /* 0x008ee20008000800 */
[----:B------:R-:W-:-:S05]  /*0e00*/  IMAD.MOV.U32 R3, RZ, RZ, 0x780 ;  /* 0x00000780ff037424 */ /* 0x000fca00078e00ff */
[----:B---3--:R-:W-:-:S05]  /*0e10*/  LOP3.LUT R2, R2, 0x300, R3, 0xd8, !PT ;  /* 0x0000030002027812 */ /* 0x008fca00078ed803 */
[----:B------:R3:W-:Y:S02]  /*0e20*/  STS [UR9+0x8], R2 ;  /* 0x00000802ff007988 */ /* 0x0007e40008000809 */
.L_x_30:
[----:B------:R-:W-:Y:S05]  /*0e30*/  @P3 BRA `(.L_x_32) ;  /* 0x0000000000283947 */ /* 0x000fea0003800000 */
[----:B---345:R-:W3:Y:S02]  /*0e40*/  LDS R2, [UR9+0x8] ;  /* 0x00000809ff027984 */ /* 0x038ee40008000800 */
[----:B---3--:R-:W-:-:S05]  /*0e50*/  LOP3.LUT R2, R2, 0x1800, RZ, 0xb8, !PT ;  /* 0x0000180002027812 */ /* 0x008fca00078eb8ff */
[----:B------:R4:W-:Y:S02]  /*0e60*/  STS [UR9+0x8], R2 ;  /* 0x00000802ff007988 */ /* 0x0009e40008000809 */
.L_x_31:
[----:B------:R-:W-:Y:S05]  /*0e70*/  @P3 BREAK.RELIABLE B1 ;  /* 0x0000000000013942 */ /* 0x000fea0003800100 */
[----:B------:R-:W-:Y:S05]  /*0e80*/  @P3 BRA `(.L_x_33) ;  /* 0x0000000000243947 */ /* 0x000fea0003800000 */
[----:B---34-:R-:W3:Y:S01]  /*0e90*/  LDS R2, [UR9+0x8] ;  /* 0x00000809ff027984 */ /* 0x018ee20008000800 */
[----:B------:R-:W-:-:S05]  /*0ea0*/  IMAD.MOV.U32 R3, RZ, RZ, 0x6000 ;  /* 0x00006000ff037424 */ /* 0x000fca00078e00ff */
[----:B---3--:R-:W-:-:S04]  /*0eb0*/  LOP3.LUT R2, R2, 0x6000, R3, 0xd8, !PT ;  /* 0x0000600002027812 */ /* 0x008fc800078ed803 */
[----:B------:R-:W-:-:S05]  /*0ec0*/  LOP3.LUT R2, R2, 0x400000, RZ, 0xb8, !PT ;  /* 0x0040000002027812 */ /* 0x000fca00078eb8ff */
[----:B------:R3:W-:Y:S02]  /*0ed0*/  STS [UR9+0x8], R2 ;  /* 0x00000802ff007988 */ /* 0x0007e40008000809 */
.L_x_32:
[----:B------:R-:W-:Y:S05]  /*0ee0*/  BSYNC.RELIABLE B1 ;  /* 0x0000000000017941 */ /* 0x000fea0003800100 */
.L_x_29:
[----:B---345:R-:W3:Y:S02]  /*0ef0*/  @!P3 LDS R2, [UR9+0x8] ;  /* 0x00000809ff02b984 */ /* 0x038ee40008000800 */
[----:B---3--:R-:W-:-:S05]  /*0f00*/  @!P3 LOP3.LUT R2, R2, 0x8000, RZ, 0xb8, !PT ;  /* 0x000080000202b812 */ /* 0x008fca00078eb8ff */
[----:B------:R5:W-:Y:S02]  /*0f10*/  @!P3 STS [UR9+0x8], R2 ;  /* 0x00000802ff00b988 */ /* 0x000be40008000809 */
.L_x_33:
[----:B------:R-:W-:Y:S05]  /*0f20*/  BSYNC.RECONVERGENT B2 ;  /* 0x0000000000027941 */ /* 0x000fea0003800200 */
.L_x_28:
[----:B------:R-:W-:Y:S05]  /*0f30*/  WARPSYNC.ALL ;  /* 0x0000000000007948 */ /* 0x000fea0003800000 */
[----:B------:R-:W-:Y:S01]  /*0f40*/  NOP ;  /* 0x0000000000007918 */ /* 0x000fe20000000000 */
[----:B------:R-:W-:-:S04]  /*0f50*/  UIADD3 UR5, UPT, UPT, UR4, 0x80, URZ ;  /* 0x0000008004057890 */ /* 0x000fc8000fffe0ff */
[----:B------:R-:W-:-:S04]  /*0f60*/  UIADD3 UR44, UP0, UPT, UR5, UR10, URZ ;  /* 0x0000000a052c7290 */ /* 0x000fc8000ff1e0ff */
[----:B------:R-:W-:Y:S01]  /*0f70*/  ULEA.HI.X.SX32 UR45, UR5, UR11, 0x1, UP0 ;  /* 0x0000000b052d7291 */ /* 0x000fe200080f0eff */
[----:B------:R-:W-:Y:S11]  /*0f80*/  @P0 BRA `(.L_x_34) ;  /* 0x0000000000300947 */ /* 0x000ff60003800000 */
[----:B---345:R-:W3:Y:S01]  /*0f90*/  S2R R2, SR_LANEID ;  /* 0x0000000000027919 */ /* 0x038ee20000000000 */
[----:B------:R-:W-:Y:S05]  /*0fa0*/  WARPSYNC.ALL ;  /* 0x0000000000007948 */ /* 0x000fea0003800000 */
[----:B------:R-:W-:Y:S01]  /*0fb0*/  NOP ;  /* 0x0000000000007918 */ /* 0x000fe20000000000 */
[----:B---3--:R-:W-:-:S05]  /*0fc0*/  IMAD.SHL.U32 R6, R2, 0x4, RZ ;  /* 0x0000000402067824 */ /* 0x008fca00078e00ff */
[----:B------:R-:W3:Y:S01]  /*0fd0*/  LDS R7, [R6+UR9] ;  /* 0x0000000906077984 */ /* 0x000ee20008000800 */
[----:B------:R-:W-:-:S05]  /*0fe0*/  IADD3 R2, P1, PT, R6, UR44, RZ ;  /* 0x0000002c06027c10 */ /* 0x000fca000ff3e0ff */
[----:B------:R-:W-:-:S05]  /*0ff0*/  IMAD.X R3, RZ, RZ, UR45, P1 ;  /* 0x0000002dff037e24 */ /* 0x000fca00088e06ff */
[----:B---3--:R3:W4:Y:S01]  /*1000*/  ATOMG.E.EXCH.STRONG.GPU PT, RZ, [R2], R7 ;  /* 0x0000000702ff73a8 */ /* 0x00872200041ee100 */
[----:B------:R-:W-:-:S04]  /*1010*/  DEPBAR {5,4,3,2,1,0} ;  /* 0x0000003f0000791a */ /* 0x000fc80000000000 */
[----:B------:R-:W5:Y:S02]  /*1020*/  CCTL.E.C.LDCU.IV.DEEP [UR44] ;  /* 0x000000002c007540 */ /* 0x000f640009c08000 */
[----:B-----5:R3:W-:Y:S01]  /*1030*/  UTMACCTL.IV [UR44] ;  /* 0x000000002c0079b9 */ /* 0x0207e20008000000 */
[----:B------:R-:W-:Y:S01]  /*1040*/  NOP ;  /* 0x0000000000007918 */ /* 0x000fe20000000000 */
.L_x_34:
[----:B------:R-:W-:Y:S05]  /*1050*/  @P0 BRA `(.L_x_35) ;  /* 0x00000000000c0947 */ /* 0x000fea0003800000 */
[----:B------:R0:W-:Y:S01]  /*1060*/  UTMACMDFLUSH ;  /* 0x00000000000079b7 */ /* 0x0001e20000000000 */
[----:B------:R-:W-:Y:S05]  /*1070*/  @P0 BRA `(.L_x_35) ;  /* 0x0000000000040947 */ /* 0x000fea0003800000 */
[----:B------:R-:W-:-:S04]  /*1080*/  DEPBAR.LE SB0, 0x0 ;  /* 0x000080000000791a */ /* 0x000fc80000000000 */
.L_x_35:
[----:B------:R-:W-:Y:S05]  /*1090*/  WARPSYNC.ALL ;  /* 0x0000000000007948 */ /* 0x000fea0003800000 */
[----:B------:R-:W-:Y:S01]  /*10a0*/  NOP ;  /* 0x0000000000007918 */ /* 0x000fe20000000000 */
[----:B----4-:R-:W-:Y:S06]  /*10b0*/  BAR.SYNC.DEFER_BLOCKING 0x0 ;  /* 0x0000000000007b1d */ /* 0x010fec0000010000 */
[----:B------:R-:W-:Y:S02]  /*10c0*/  BSSY.RECONVERGENT B2, `(.L_x_36) ;  /* 0x000000b000027945 */ /* 0x000fe40003800200 */
[----:B------:R-:W-:Y:S06]  /*10d0*/  BAR.SYNC.DEFER_BLOCKING 0x0 ;  /* 0x0000000000007b1d */ /* 0x000fec0000010000 */
[----:B------:R4:W-:Y:S01]  /*10e0*/  @!P0 STS [R10], RZ ;  /* 0x000000ff0a008388 */ /* 0x0009e20000000800 */
[----:B------:R-:W-:Y:S01]  /*10f0*/  NOP ;  /* 0x0000000000007918 */ /* 0x000fe20000000000 */
[----:B------:R-:W-:Y:S05]  /*1100*/  @P3 BRA `(.L_x_37) ;  /* 0x0000000000183947 */ /* 0x000fea0003800000 */
[----:B---3-5:R-:W3:Y:S01]  /*1110*/  LDS R2, [UR9+0x8] ;  /* 0x00000809ff027984 */ /* 0x028ee20008000800 */
[----:B------:R-:W5:Y:S01]  /*1120*/  LDC.64 R6, c[0x0][0x390] ;  /* 0x0000e400ff067b82 */ /* 0x000f620000000a00 */
[----:B------:R-:W-:Y:S02]  /*1130*/  IMAD.MOV.U32 R3, RZ, RZ, 0x70 ;  /* 0x00000070ff037424 */ /* 0x000fe400078e00ff */
[----:B-----5:R5:W-:Y:S03]  /*1140*/  STS.64 [UR9], R6 ;  /* 0x00000006ff007988 */ /* 0x020be60008000a09 */
[----:B---3--:R-:W-:-:S05]  /*1150*/  LOP3.LUT R2, R2, 0x10, R3, 0xd8, !PT ;  /* 0x0000001002027812 */ /* 0x008fca00078ed803 */
[----:B------:R5:W-:Y:S02]  /*1160*/  STS [UR9+0x8], R2 ;  /* 0x00000802ff007988 */ /* 0x000be40008000809 */
.L_x_37:
[----:B---3--:R-:W-:Y:S05]  /*1170*/  BSYNC.RECONVERGENT B2 ;  /* 0x0000000000027941 */ /* 0x008fea0003800200 */
.L_x_36:
[----:B------:R-:W-:Y:S04]  /*1180*/  BSSY.RECONVERGENT B3, `(.L_x_38) ;  /* 0x0000011000037945 */ /* 0x000fe80003800200 */
[----:B------:R-:W-:Y:S04]  /*1190*/  BSSY.RELIABLE B2, `(.L_x_39) ;  /* 0x000000e000027945 */ /* 0x000fe80003800100 */
[----:B------:R-:W-:Y:S05]  /*11a0*/  @P3 BRA `(.L_x_40) ;  /* 0x0000000000243947 */ /* 0x000fea0003800000 */
[----:B-----5:R-:W3:Y:S01]  /*11b0*/  LDS R2, [UR9+0x34] ;  /* 0x00003409ff027984 */ /* 0x020ee20008000800 */
[----:B------:R-:W-:-:S05]  /*11c0*/  IMAD.MOV.U32 R3, RZ, RZ, 0x3f000000 ;  /* 0x3f000000ff037424 */ /* 0x000fca00078e00ff */
[----:B---3--:R-:W-:-:S05]  /*11d0*/  LOP3.LUT R2, R2, 0xff000000, R3, 0xb8, !PT ;  /* 0xff00000002027812 */ /* 0x008fca00078eb803 */
[----:B------:R3:W-:Y:S01]  /*11e0*/  STS [UR9+0x34], R2 ;  /* 0x00003402ff007988 */ /* 0x0007e20008000809 */
[----:B------:R-:W-:Y:S05]  /*11f0*/  @P3 BRA `(.L_x_41) ;  /* 0x00000000001c3947 */ /* 0x000fea0003800000 */
[----:B---3--:R-:W3:Y:S01]  /*1200*/  LDS R2, [UR9+0x38] ;  /* 0x00003809ff027984 */ /* 0x008ee20008000800 */
[----:B------:R-:W-:-:S05]  /*1210*/  IMAD.MOV.U32 R3, RZ, RZ, 0x7f ;  /* 0x0000007fff037424 */ /* 0x000fca00078e00ff */
[----:B---3--:R-:W-:-:S05]  /*1220*/  LOP3.LUT R2, R2, 0xff, R3, 0xb8, !PT ;  /* 0x000000ff02027812 */ /* 0x008fca00078eb803 */
[----:B------:R3:W-:Y:S02]  /*1230*/  STS [UR9+0x38], R2 ;  /* 0x00003802ff007988 */ /* 0x0007e40008000809 */
.L_x_40:
[----:B------:R-:W-:Y:S05]  /*1240*/  @P3 BREAK.RELIABLE B2 ;  /* 0x0000000000023942 */ /* 0x000fea0003800100 */
[----:B------:R-:W-:Y:S05]  /*1250*/  @P3 BRA `(.L_x_42) ;  /* 0x00000000000c3947 */ /* 0x000fea0003800000 */
[----:B------:R2:W-:Y:S02]  /*1260*/  STS [UR9+0x20], R5 ;  /* 0x00002005ff007988 */ /* 0x0005e40008000809 */
.L_x_41:
[----:B------:R-:W-:Y:S05]  /*1270*/  BSYNC.RELIABLE B2 ;  /* 0x0000000000027941 */ /* 0x000fea0003800100 */
.L_x_39:
[----:B------:R2:W-:Y:S02]  /*1280*/  @!P3 STS [UR9+0x24], R4 ;  /* 0x00002404ff00b988 */ /* 0x0005e40008000809 */
.L_x_42:
[----:B------:R-:W-:Y:S05]  /*1290*/  BSYNC.RECONVERGENT B3 ;  /* 0x0000000000037941 */ /* 0x000fea0003800200 */
.L_x_38:
[----:B------:R-:W-:Y:S05]  /*12a0*/  WARPSYNC.ALL ;  /* 0x0000000000007948 */ /* 0x000fea0003800000 */
[----:B------:R-:W-:Y:S01]  /*12b0*/  NOP ;  /* 0x0000000000007918 */ /* 0x000fe20000000000 */
[----:B------:R-:W-:Y:S04]  /*12c0*/  BSSY.RECONVERGENT B3, `(.L_x_43) ;  /* 0x000000e000037945 */ /* 0x000fe80003800200 */
[----:B------:R-:W-:Y:S05]  /*12d0*/  @P3 BRA `(.L_x_44) ;  /* 0x0000000000303947 */ /* 0x000fea0003800000 */
[----:B------:R-:W2:Y:S02]  /*12e0*/  LDS R3, [UR9+0x34] ;  /* 0x00003409ff037984 */ /* 0x000ea40008000800 */
[----:B--2---:R-:W2:Y:S02]  /*12f0*/  LDC.64 R4, c[0x0][0x3b8] ;  /* 0x0000ee00ff047b82 */ /* 0x004ea40000000a00 */
[----:B---3-5:R-:W3:Y:S01]  /*1300*/  LDS R2, [UR9+0x1c] ;  /* 0x00001c09ff027984 */ /* 0x028ee20008000800 */
[C---:B--2---:R-:W-:Y:S01]  /*1310*/  SHF.L.U64.HI R5, R4.reuse, 0x1, R5 ;  /* 0x0000000104057819 */ /* 0x044fe20000010205 */
[----:B------:R-:W-:-:S03]  /*1320*/  IMAD.SHL.U32 R4, R4, 0x2, RZ ;  /* 0x0000000204047824 */ /* 0x000fc600078e00ff */
[--C-:B------:R-:W-:Y:S02]  /*1330*/  SHF.R.U32.HI R7, RZ, 0x4, R5.reuse ;  /* 0x00000004ff077819 */ /* 0x100fe40000011605 */
[----:B------:R-:W-:-:S05]  /*1340*/  SHF.R.U64 R4, R4, 0x4, R5 ;  /* 0x0000000404047819 */ /* 0x000fca0000001205 */
[----:B------:R2:W-:Y:S01]  /*1350*/  STS [UR9+0xc], R4 ;  /* 0x00000c04ff007988 */ /* 0x0005e20008000809 */
[----:B------:R-:W-:Y:S02]  /*1360*/  LOP3.LUT R3, R3, 0x7, RZ, 0xb8, !PT ;  /* 0x0000000703037812 */ /* 0x000fe400078eb8ff */
[----:B---3--:R-:W-:-:S03]  /*1370*/  LOP3.LUT R2, R2, 0xf, R7, 0xb8, !PT ;  /* 0x0000000f02027812 */ /* 0x008fc600078eb807 */
[----:B------:R2:W-:Y:S04]  /*1380*/  STS [UR9+0x34], R3 ;  /* 0x00003403ff007988 */ /* 0x0005e80008000809 */
[----:B------:R2:W-:Y:S02]  /*1390*/  STS [UR9+0x1c], R2 ;  /* 0x00001c02ff007988 */ /* 0x0005e40008000809 */
.L_x_44:
[----:B------:R-:W-:Y:S05]  /*13a0*/  BSYNC.RECONVERGENT B3 ;  /* 0x0000000000037941 */ /* 0x000fea0003800200 */
.L_x_43:
[----:B------:R-:W-:Y:S04]  /*13b0*/  BSSY.RECONVERGENT B4, `(.L_x_45) ;  /* 0x000001a000047945 */ /* 0x000fe80003800200 */
[----:B------:R-:W-:Y:S04]  /*13c0*/  BSSY.RELIABLE B3, `(.L_x_46) ;  /* 0x0000015000037945 */ /* 0x000fe80003800100 */
[----:B------:R-:W-:Y:S05]  /*13d0*/  @P3 BRA `(.L_x_47) ;  /* 0x0000000000203947 */ /* 0x000fea0003800000 */
[----:B--23-5:R-:W2:Y:S02]  /*13e0*/  LDS R2, [UR9+0x34] ;  /* 0x00003409ff027984 */ /* 0x02cea40008000800 */
[----:B--2---:R-:W-:-:S05]  /*13f0*/  LOP3.LUT R2, R2, 0x38, RZ, 0xb8, !PT ;  /* 0x0000003802027812 */ /* 0x004fca00078eb8ff */
[----:B------:R2:W-:Y:S01]  /*1400*/  STS [UR9+0x34], R2 ;  /* 0x00003402ff007988 */ /* 0x0005e20008000809 */
[----:B------:R-:W-:Y:S05]  /*1410*/  @P3 BRA `(.L_x_48) ;  /* 0x0000000000203947 */ /* 0x000fea0003800000 */
[----:B--2---:R-:W2:Y:S01]  /*1420*/  LDS R2, [UR9+0x8] ;  /* 0x00000809ff027984 */ /* 0x004ea20008000800 */
[----:B------:R-:W-:-:S05]  /*1430*/  IMAD.MOV.U32 R3, RZ, RZ, 0x780 ;  /* 0x00000780ff037424 */ /* 0x000fca00078e00ff */
[----:B--2---:R-:W-:-:S05]  /*1440*/  LOP3.LUT R2, R2, 0x300, R3, 0xd8, !PT ;  /* 0x0000030002027812 */ /* 0x004fca00078ed803 */
[----:B------:R2:W-:Y:S02]  /*1450*/  STS [UR9+0x8], R2 ;  /* 0x00000802ff007988 */ /* 0x0005e40008000809 */
.L_x_47:
[----:B------:R-:W-:Y:S05]  /*1460*/  @P3 BRA `(.L_x_49) ;  /* 0x0000000000283947 */ /* 0x000fea0003800000 */
[----:B--23-5:R-:W2:Y:S02]  /*1470*/  LDS R2, [UR9+0x8] ;  /* 0x00000809ff027984 */ /* 0x02cea40008000800 */
[----:B--2---:R-:W-:-:S05]  /*1480*/  LOP3.LUT R2, R2, 0x1800, RZ, 0xb8, !PT ;  /* 0x0000180002027812 */ /* 0x004fca00078eb8ff */
[----:B------:R3:W-:Y:S02]  /*1490*/  STS [UR9+0x8], R2 ;  /* 0x00000802ff007988 */ /* 0x0007e40008000809 */
.L_x_48:
[----:B------:R-:W-:Y:S05]  /*14a0*/  @P3 BREAK.RELIABLE B3 ;  /* 0x0000000000033942 */ /* 0x000fea0003800100 */
[----:B------:R-:W-:Y:S05]  /*14b0*/  @P3 BRA `(.L_x_50) ;  /* 0x0000000000243947 */ /* 0x000fea0003800000 */
[----:B--23--:R-:W2:Y:S01]  /*14c0*/  LDS R2, [UR9+0x8] ;  /* 0x00000809ff027984 */ /* 0x00cea20008000800 */
[----:B------:R-:W-:-:S05]  /*14d0*/  IMAD.MOV.U32 R3, RZ, RZ, 0x6000 ;  /* 0x00006000ff037424 */ /* 0x000fca00078e00ff */
[----:B--2---:R-:W-:-:S04]  /*14e0*/  LOP3.LUT R2, R2, 0x6000, R3, 0xd8, !PT ;  /* 0x0000600002027812 */ /* 0x004fc800078ed803 */
[----:B------:R-:W-:-:S05]  /*14f0*/  LOP3.LUT R2, R2, 0x400000, RZ, 0xb8, !PT ;  /* 0x0040000002027812 */ /* 0x000fca00078eb8ff */
[----:B------:R2:W-:Y:S02]  /*1500*/  STS [UR9+0x8], R2 ;  /* 0x00000802ff007988 */ /* 0x0005e40008000809 */
.L_x_49:
[----:B------:R-:W-:Y:S05]  /*1510*/  BSYNC.RELIABLE B3 ;  /* 0x0000000000037941 */ /* 0x000fea0003800100 */
.L_x_46:
[----:B--23-5:R-:W2:Y:S02]  /*1520*/  @!P3 LDS R2, [UR9+0x8] ;  /* 0x00000809ff02b984 */ /* 0x02cea40008000800 */
[----:B--2---:R-:W-:-:S05]  /*1530*/  @!P3 LOP3.LUT R2, R2, 0x8000, RZ, 0xb8, !PT ;  /* 0x000080000202b812 */ /* 0x004fca00078eb8ff */
[----:B------:R5:W-:Y:S02]  /*1540*/  @!P3 STS [UR9+0x8], R2 ;  /* 0x00000802ff00b988 */ /* 0x000be40008000809 */
.L_x_50:
[----:B------:R-:W-:Y:S05]  /*1550*/  BSYNC.RECONVERGENT B4 ;  /* 0x0000000000047941 */ /* 0x000fea0003800200 */
.L_x_45:
[----:B------:R-:W-:Y:S05]  /*1560*/  WARPSYNC.ALL ;  /* 0x0000000000007948 */ /* 0x000fea0003800000 */
[----:B------:R-:W-:Y:S01]  /*1570*/  NOP ;  /* 0x0000000000007918 */ /* 0x000fe20000000000 */
[----:B------:R-:W-:-:S04]  /*1580*/  UIADD3 UR4, UPT, UPT, UR4, 0x100, URZ ;  /* 0x0000010004047890 */ /* 0x000fc8000fffe0ff */
[----:B------:R-:W-:-:S04]  /*1590*/  UIADD3 UR10, UP0, UPT, UR4, UR10, URZ ;  /* 0x0000000a040a7290 */ /* 0x000fc8000ff1e0ff */
[----:B------:R-:W-:Y:S01]  /*15a0*/  ULEA.HI.X.SX32 UR11, UR4, UR11, 0x1, UP0 ;  /* 0x0000000b040b7291 */ /* 0x000fe200080f0eff */
[----:B------:R-:W-:Y:S11]  /*15b0*/  @P0 BRA `(.L_x_51) ;  /* 0x0000000000300947 */ /* 0x000ff60003800000 */
[----:B--23-5:R-:W2:Y:S01]  /*15c0*/  S2R R2, SR_LANEID ;  /* 0x0000000000027919 */ /* 0x02cea20000000000 */
[----:B------:R-:W-:Y:S05]  /*15d0*/  WARPSYNC.ALL ;  /* 0x0000000000007948 */ /* 0x000fea0003800000 */
[----:B------:R-:W-:Y:S01]  /*15e0*/  NOP ;  /* 0x0000000000007918 */ /* 0x000fe20000000000 */
[----:B--2---:R-:W-:-:S05]  /*15f0*/  IMAD.SHL.U32 R4, R2, 0x4, RZ ;  /* 0x0000000402047824 */ /* 0x004fca00078e00ff */
[----:B------:R-:W2:Y:S01]  /*1600*/  LDS R5, [R4+UR9] ;  /* 0x0000000904057984 */ /* 0x000ea20008000800 */
[----:B------:R-:W-:-:S05]  /*1610*/  IADD3 R2, P1, PT, R4, UR10, RZ ;  /* 0x0000000a04027c10 */ /* 0x000fca000ff3e0ff */
[----:B------:R-:W-:-:S05]  /*1620*/  IMAD.X R3, RZ, RZ, UR11, P1 ;  /* 0x0000000bff037e24 */ /* 0x000fca00088e06ff */
[----:B--2---:R2:W3:Y:S01]  /*1630*/  ATOMG.E.EXCH.STRONG.GPU PT, RZ, [R2], R5 ;  /* 0x0000000502ff73a8 */ /* 0x0044e200041ee100 */
[----:B------:R-:W-:-:S04]  /*1640*/  DEPBAR {5,4,3,2,1,0} ;  /* 0x0000003f0000791a */ /* 0x000fc80000000000 */
[----:B------:R-:W5:Y:S02]  /*1650*/  CCTL.E.C.LDCU.IV.DEEP [UR10] ;  /* 0x000000000a007540 */ /* 0x000f640009c08000 */
[----:B-----5:R2:W-:Y:S01]  /*1660*/  UTMACCTL.IV [UR10] ;  /* 0x000000000a0079b9 */ /* 0x0205e20008000000 */
[----:B------:R-:W-:Y:S01]  /*1670*/  NOP ;  /* 0x0000000000007918 */ /* 0x000fe20000000000 */
.L_x_51:
[----:B------:R-:W-:Y:S05]  /*1680*/  @P0 BRA `(.L_x_52) ;  /* 0x00000000000c0947 */ /* 0x000fea0003800000 */
[----:B------:R0:W-:Y:S01]  /*1690*/  UTMACMDFLUSH ;  /* 0x00000000000079b7 */ /* 0x0001e20000000000 */
[----:B------:R-:W-:Y:S05]  /*16a0*/  @P0 BRA `(.L_x_52) ;  /* 0x0000000000040947 */ /* 0x000fea0003800000 */
[----:B------:R-:W-:-:S04]  /*16b0*/  DEPBAR.LE SB0, 0x0 ;  /* 0x000080000000791a */ /* 0x000fc80000000000 */
.L_x_52:
[----:B------:R-:W-:Y:S05]  /*16c0*/  WARPSYNC.ALL ;  /* 0x0000000000007948 */ /* 0x000fea0003800000 */
[----:B------:R-:W-:Y:S01]  /*16d0*/  NOP ;  /* 0x0000000000007918 */ /* 0x000fe20000000000 */
[----:B---3--:R-:W-:Y:S01]  /*16e0*/  BAR.SYNC.DEFER_BLOCKING 0x0 ;  /* 0x0000000000007b1d */ /* 0x008fe20000010000 */
[----:B--2--5:R-:W-:Y:S01]  /*16f0*/  SHF.R.U32.HI R2, RZ, 0x5, R0 ;  /* 0x00000005ff027819 */ /* 0x024fe20000011600 */
[----:B------:R-:W-:Y:S01]  /*1700*/  USHF.L.U32 UR13, UR15, 0x7, URZ ;  /* 0x000000070f0d7899 */ /* 0x000fe200080006ff */
[----:B------:R-:W-:Y:S01]  /*1710*/  ISETP.GE.AND P0, PT, R12, 0x1, PT ;  /* 0x000000010c00780c */ /* 0x000fe20003f06270 */
[----:B------:R-:W-:Y:S01]  /*1720*/  UIADD3 UR14, UPT, UPT, UR9, 0x20010, URZ ;  /* 0x00020010090e7890 */ /* 0x000fe2000fffe0ff */
[----:B------:R-:W-:Y:S01]  /*1730*/  R2UR UR12, R2 ;  /* 0x00000000020c72ca */ /* 0x000fe200000e0000 */
[----:B------:R-:W-:Y:S01]  /*1740*/  VOTEU.ALL UP0, P3 ;  /* 0x0000000000ff7886 */ /* 0x000fe20001800000 */
[----:B------:R-:W-:Y:S01]  /*1750*/  UMOV UR4, 0x1 ;  /* 0x0000000100047882 */ /* 0x000fe20000000000 */
[----:B------:R-:W-:Y:S01]  /*1760*/  VOTEU.ALL UP1, P3 ;  /* 0x0000000000ff7886 */ /* 0x000fe20001820000 */
[----:B------:R-:W-:Y:S01]  /*1770*/  USHF.L.U32 UR27, UR16, 0x7, URZ ;  /* 0x00000007101b7899 */ /* 0x000fe200080006ff */
[----:B------:R-:W-:Y:S01]  /*1780*/  BSSY.RECONVERGENT B4, `(.L_x_53) ;  /* 0x0000018000047945 */ /* 0x000fe20003800200 */
[----:B------:R-:W-:-:S04]  /*1790*/  @!UP0 UIADD3 UR18, UPT, UPT, -UR4, 0x100000, URZ ;  /* 0x0010000004128890 */ /* 0x000fc8000fffe1ff */
[----:B------:R-:W-:Y:S02]  /*17a0*/  @!UP0 USHF.L.U32 UR19, UR18, 0xb, URZ ;  /* 0x0000000b12138899 */ /* 0x000fe400080006ff */
[----:B------:R-:W-:Y:S02]  /*17b0*/  @!UP0 USHF.L.U32 UR18, UR18, 0x1, URZ ;  /* 0x0000000112128899 */ /* 0x000fe400080006ff */
[----:B------:R-:W-:-:S04]  /*17c0*/  @!UP0 UIADD3 UR4, UPT, UPT, -UR4, 0x100000, URZ ;  /* 0x0010000004048890 */ /* 0x000fc8000fffe1ff */
[----:B------:R-:W-:Y:S02]  /*17d0*/  @!UP0 USHF.L.U32 UR5, UR4, 0xb, URZ ;  /* 0x0000000b04058899 */ /* 0x000fe400080006ff */
[----:B------:R-:W-:Y:S01]  /*17e0*/  @!UP0 USHF.L.U32 UR4, UR4, 0x1, URZ ;  /* 0x0000000104048899 */ /* 0x000fe200080006ff */
[----:B------:R-:W-:Y:S01]  /*17f0*/  VOTEU.ALL UP0, P3 ;  /* 0x0000000000ff7886 */ /* 0x000fe20001800000 */
[----:B------:R-:W2:Y:S04]  /*1800*/  FENCE.VIEW.ASYNC.S ;  /* 0x00000000000073c6 */ /* 0x000ea80000000000 */
[----:B--2---:R2:W3:Y:S06]  /*1810*/  @!UP0 SYNCS.EXCH.64 URZ, [UR9+0x20000], UR18 ;  /* 0x0200001209ff85b2 */ /* 0x0044ec0008000100 */
[----:B------:R2:W3:Y:S02]  /*1820*/  @!UP1 SYNCS.EXCH.64 URZ, [UR9+0x20010], UR4 ;  /* 0x0200100409ff95b2 */ /* 0x0004e40008000100 */
[----:B---3--:R-:W-:Y:S06]  /*1830*/  BAR.SYNC.DEFER_BLOCKING 0x0 ;  /* 0x0000000000007b1d */ /* 0x008fec0000010000 */
[----:B------:R-:W-:Y:S05]  /*1840*/  @P3 BRA `(.L_x_54) ;  /* 0x00000000002c3947 */ /* 0x000fea0003800000 */
[----:B--2---:R-:W-:Y:S02]  /*1850*/  UMOV UR4, 0x1 ;  /* 0x0000000100047882 */ /* 0x004fe40000000000 */
[----:B------:R-:W-:-:S04]  /*1860*/  UIADD3 UR18, UPT, UPT, -UR4, 0x100000, URZ ;  /* 0x0010000004127890 */ /* 0x000fc8000fffe1ff */
[----:B------:R-:W-:Y:S02]  /*1870*/  USHF.L.U32 UR19, UR18, 0xb, URZ ;  /* 0x0000000b12137899 */ /* 0x000fe400080006ff */
[----:B------:R-:W-:Y:S02]  /*1880*/  USHF.L.U32 UR18, UR18, 0x1, URZ ;  /* 0x0000000112127899 */ /* 0x000fe400080006ff */
[----:B------:R-:W-:-:S04]  /*1890*/  UIADD3 UR4, UPT, UPT, -UR4, 0x100000, URZ ;  /* 0x0010000004047890 */ /* 0x000fc8000fffe1ff */
[----:B------:R-:W-:Y:S02]  /*18a0*/  USHF.L.U32 UR5, UR4, 0xb, URZ ;  /* 0x0000000b04057899 */ /* 0x000fe400080006ff */
[----:B------:R-:W-:Y:S01]  /*18b0*/  USHF.L.U32 UR4, UR4, 0x1, URZ ;  /* 0x0000000104047899 */ /* 0x000fe200080006ff */
[----:B------:R-:W2:Y:S03]  /*18c0*/  FENCE.VIEW.ASYNC.S ;  /* 0x00000000000073c6 */ /* 0x000ea60000000000 */
[----:B--2---:R3:W5:Y:S08]  /*18d0*/  SYNCS.EXCH.64 URZ, [UR9+0x20008], UR18 ;  /* 0x0200081209ff75b2 */ /* 0x0047700008000100 */
[----:B------:R3:W2:Y:S02]  /*18e0*/  SYNCS.EXCH.64 URZ, [UR9+0x20018], UR4 ;  /* 0x0200180409ff75b2 */ /* 0x0006a40008000100 */
[----:B---3--:R-:W-:Y:S01]  /*18f0*/  NOP ;  /* 0x0000000000007918 */ /* 0x008fe20000000000 */
.L_x_54:
[----:B--2---:R-:W-:Y:S05]  /*1900*/  BSYNC.RECONVERGENT B4 ;  /* 0x0000000000047941 */ /* 0x004fea0003800200 */
.L_x_53:
[----:B------:R-:W-:Y:S05]  /*1910*/  @!P0 BRA `(.L_x_55) ;  /* 0x0000000c00508947 */ /* 0x000fea0003800000 */
[----:B-----5:R-:W-:Y:S01]  /*1920*/  BAR.SYNC.DEFER_BLOCKING 0x0 ;  /* 0x0000000000007b1d */ /* 0x020fe20000010000 */
[----:B------:R-:W-:Y:S01]  /*1930*/  @!P3 IMAD.MOV.U32 R2, RZ, RZ, 0x10000 ;  /* 0x00010000ff02b424 */ /* 0x000fe200078e00ff */
[----:B------:R-:W-:Y:S01]  /*1940*/  ELECT P1, URZ, PT ;  /* 0x0000000000ff782f */ /* 0x000fe20003820000 */
[----:B------:R-:W-:-:S03]  /*1950*/  ULOP3.LUT UR4, UR12, 0x1, URZ, 0xc0, !UPT ;  /* 0x000000010c047892 */ /* 0x000fc6000f8ec0ff */
[C---:B------:R-:W-:Y:S02]  /*1960*/  ISETP.LT.U32.AND P1, PT, R132.reuse, 0x40, P1 ;  /* 0x000000408400780c */ /* 0x040fe40000f21070 */
[----:B------:R-:W-:Y:S01]  /*1970*/  ELECT P0, URZ, PT ;  /* 0x0000000000ff782f */ /* 0x000fe20003800000 */
[----:B------:R-:W-:Y:S02]  /*1980*/  USHF.L.U32 UR26, UR4, 0x6, URZ ;  /* 0x00000006041a7899 */ /* 0x000fe400080006ff */
[----:B------:R-:W-:Y:S01]  /*1990*/  ULEA UR24, UR4, UR9, 0xe ;  /* 0x0000000904187291 */ /* 0x000fe2000f8e70ff */
[----:B------:R-:W-:Y:S01]  /*19a0*/  ISETP.LT.U32.AND P0, PT, R132, 0x40, P0 ;  /* 0x000000408400780c */ /* 0x000fe20000701070 */
[----:B------:R-:W-:-:S06]  /*19b0*/  ULEA UR18, UR15, UR26, 0x7 ;  /* 0x0000001a0f127291 */ /* 0x000fcc000f8e38ff */
[----:B------:R-:W-:Y:S01]  /*19c0*/  VOTEU.ANY UP0, P1 ;  /* 0x0000000000ff7886 */ /* 0x000fe20000800100 */
[----:B------:R2:W-:Y:S01]  /*19d0*/  @!P3 SYNCS.ARRIVE.TRANS64 RZ, [UR9+0x20000], R2 ;  /* 0x02000002ffffb9a7 */ /* 0x0005e20008000009 */
[----:B------:R3:W-:Y:S06]  /*19e0*/  MEMBAR.ALL.CTA ;  /* 0x0000000000007992 */ /* 0x0007ec0000008000 */
[----:B---3--:R-:W3:Y:S01]  /*19f0*/  FENCE.VIEW.ASYNC.S ;  /* 0x00000000000073c6 */ /* 0x008ee20000000000 */
[----:B------:R-:W-:Y:S01]  /*1a00*/  @UP0 UIADD3 UR25, UPT, UPT, UR9, 0x20000, URZ ;  /* 0x0002000009190890 */ /* 0x000fe2000fffe0ff */
[----:B---3--:R-:W-:Y:S01]  /*1a10*/  VOTEU.ANY UP0, P1 ;  /* 0x0000000000ff7886 */ /* 0x008fe20000800100 */
[----:B------:R-:W-:Y:S01]  /*1a20*/  VOTEU.ANY UP1, P0 ;  /* 0x0000000000ff7886 */ /* 0x000fe20000020100 */
[----:B------:R-:W-:-:S04]  /*1a30*/  VOTEU.ANY UP2, P0 ;  /* 0x0000000000ff7886 */ /* 0x000fc80000040100 */
[----:B------:R-:W-:Y:S02]  /*1a40*/  @UP1 UIADD3 UR17, UPT, UPT, UR9, 0x20000, URZ ;  /* 0x0002000009111890 */ /* 0x000fe4000fffe0ff */
[----:B------:R-:W-:Y:S01]  /*1a50*/  @UP1 UIADD3 UR16, UPT, UPT, UR24, 0x10000, URZ ;  /* 0x0001000018101890 */ /* 0x000fe2000fffe0ff */
[----:B------:R-:W-:Y:S01]  /*1a60*/  @UP1 UMOV UR19, URZ ;  /* 0x000000ff00131c82 */ /* 0x000fe20008000000 */
[----:B------:R-:W-:Y:S06]  /*1a70*/  BAR.SYNC.DEFER_BLOCKING 0x0 ;  /* 0x0000000000007b1d */ /* 0x000fec0000010000 */
[----:B------:R2:W-:Y:S01]  /*1a80*/  @UP0 UTMALDG.2D [UR24], [UR6] ;  /* 0x00000018060005b4 */ /* 0x0005e20008008000 */
[----:B------:R-:W-:Y:S01]  /*1a90*/  UISETP.NE.U32.AND UP0, UPT, UR12, URZ, UPT ;  /* 0x000000ff0c00728c */ /* 0x000fe2000bf05070 */
[----:B------:R-:W-:Y:S06]  /*1aa0*/  BAR.SYNC.DEFER_BLOCKING 0x0 ;  /* 0x0000000000007b1d */ /* 0x000fec0000010000 */
[----:B------:R2:W-:Y:S02]  /*1ab0*/  @UP2 UTMALDG.2D [UR16], [UR44] ;  /* 0x000000102c0025b4 */ /* 0x0005e40008008000 */
[----:B------:R-:W-:Y:S06]  /*1ac0*/  BAR.SYNC.DEFER_BLOCKING 0x0 ;  /* 0x0000000000007b1d */ /* 0x000fec0000010000 */
[----:B------:R-:W3:Y:S02]  /*1ad0*/  SYNCS.PHASECHK.TRANS64.TRYWAIT P0, [UR9+0x20000], RZ ;  /* 0x020000ffff0075a7 */ /* 0x000ee40008001109 */
[----:B--23--:R-:W-:Y:S05]  /*1ae0*/  @!P0 BRA `(.L_x_56) ;  /* 0x0000001400788947 */ /* 0x00cfea0003800000 */
.L_x_70:
[----:B------:R-:W-:Y:S05]  /*1af0*/  BRA.U UP0, `(.L_x_57) ;  /* 0x0000000100cc7547 */ /* 0x000fea000b800000 */
[----:B------:R-:W-:Y:S02]  /*1b00*/  USHF.R.U32.HI UR16, URZ, 0x4, UR9 ;  /* 0x00000004ff107899 */ /* 0x000fe40008011609 */
[----:B------:R-:W-:Y:S02]  /*1b10*/  UIADD3 UR15, UPT, UPT, UR9, 0x10000, URZ ;  /* 0x00010000090f7890 */ /* 0x000fe4000fffe0ff */
[----:B------:R-:W-:Y:S02]  /*1b20*/  USGXT.U32 UR16, UR16, 0xe ;  /* 0x0000000e1010789a */ /* 0x000fe40008000000 */
[----:B------:R-:W-:Y:S02]  /*1b30*/  USHF.R.U32.HI UR15, URZ, 0x4, UR15 ;  /* 0x00000004ff0f7899 */ /* 0x000fe4000801160f */
[----:B------:R-:W-:Y:S02]  /*1b40*/  UIADD3 UR24, UP0, UPT, UR16, 0x2, URZ ;  /* 0x0000000210187890 */ /* 0x000fe4000ff1e0ff */
[----:B------:R-:W-:Y:S01]  /*1b50*/  USGXT.U32 UR15, UR15, 0xe ;  /* 0x0000000e0f0f789a */ /* 0x000fe20008000000 */
[----:B------:R-:W-:Y:S01]  /*1b60*/  UMOV UR4, URZ ;  /* 0x000000ff00047c82 */ /* 0x000fe20008000000 */
[----:B------:R-:W-:Y:S01]  /*1b70*/  UMOV UR5, URZ ;  /* 0x000000ff00057c82 */ /* 0x000fe20008000000 */
[----:B------:R-:W-:-:S02]  /*1b80*/  UIADD3.X UR25, UPT, UPT, UR4, 0x40004040, URZ, UP0, !UPT ;  /* 0x4000404004197890 */ /* 0x000fc400087fe4ff */
[----:B------:R-:W-:Y:S02]  /*1b90*/  UIADD3 UR56, UP0, UPT, UR15, 0x4000080, URZ ;  /* 0x040000800f387890 */ /* 0x000fe4000ff1e0ff */
[----:B------:R-:W-:Y:S02]  /*1ba0*/  ULOP3.LUT UR4, UR15, 0x4000000, URZ, 0xfc, !UPT ;  /* 0x040000000f047892 */ /* 0x000fe4000f8efcff */
[----:B------:R-:W-:Y:S02]  /*1bb0*/  UIADD3.X UR57, UPT, UPT, UR5, 0x40004040, URZ, UP0, !UPT ;  /* 0x4000404005397890 */ /* 0x000fe400087fe4ff */
[----:B------:R-:W-:Y:S02]  /*1bc0*/  UIADD3.64 UR30, UPT, UPT, UR24, 0x2, URZ ;  /* 0x00000002181e7897 */ /* 0x000fe4000fffe0ff */
[----:B------:R-:W-:Y:S02]  /*1bd0*/  UIADD3.64 UR32, UPT, UPT, UR56, 0x80, URZ ;  /* 0x0000008038207897 */ /* 0x000fe4000fffe0ff */
[----:B------:R-:W-:-:S02]  /*1be0*/  UIADD3.64 UR34, UPT, UPT, UR24, 0x4, URZ ;  /* 0x0000000418227897 */ /* 0x000fc4000fffe0ff */
[----:B------:R-:W-:Y:S02]  /*1bf0*/  UIADD3.64 UR36, UPT, UPT, UR56, 0x100, URZ ;  /* 0x0000010038247897 */ /* 0x000fe4000fffe0ff */
[----:B------:R-:W-:Y:S02]  /*1c00*/  UIADD3.64 UR38, UPT, UPT, UR24, 0x3fe, URZ ;  /* 0x000003fe18267897 */ /* 0x000fe4000fffe0ff */
[----:B------:R-:W-:Y:S02]  /*1c10*/  UIADD3.64 UR40, UPT, UPT, UR56, 0x180, URZ ;  /* 0x0000018038287897 */ /* 0x000fe4000fffe0ff */
[----:B------:R-:W-:Y:S02]  /*1c20*/  UIADD3.64 UR42, UPT, UPT, UR24, 0x400, URZ ;  /* 0x00000400182a7897 */ /* 0x000fe4000fffe0ff */
[----:B------:R-:W-:Y:S02]  /*1c30*/  UIADD3.64 UR46, UPT, UPT, UR56, 0x200, URZ ;  /* 0x00000200382e7897 */ /* 0x000fe4000fffe0ff */
[----:B------:R-:W-:-:S02]  /*1c40*/  UIADD3.64 UR48, UPT, UPT, UR24, 0x402, URZ ;  /* 0x0000040218307897 */ /* 0x000fc4000fffe0ff */
[----:B------:R-:W-:Y:S01]  /*1c50*/  UIADD3.64 UR50, UPT, UPT, UR56, 0x280, URZ ;  /* 0x0000028038327897 */ /* 0x000fe2000fffe0ff */
[----:B------:R-:W-:Y:S01]  /*1c60*/  UMOV UR20, 0x0 ;  /* 0x0000000000147882 */ /* 0x000fe20000000000 */
[----:B------:R-:W-:Y:S01]  /*1c70*/  UMOV UR21, 0x8210010 ;  /* 0x0821001000157882 */ /* 0x000fe20000000000 */
[----:B------:R-:W-:Y:S01]  /*1c80*/  UIADD3.64 UR52, UPT, UPT, UR24, 0x404, URZ ;  /* 0x0000040418347897 */ /* 0x000fe2000fffe0ff */
[----:B------:R-:W-:Y:S01]  /*1c90*/  UMOV UR17, 0x40004040 ;  /* 0x4000404000117882 */ /* 0x000fe20000000000 */
[----:B------:R-:W-:Y:S01]  /*1ca0*/  UIADD3.64 UR54, UPT, UPT, UR56, 0x300, URZ ;  /* 0x0000030038367897 */ /* 0x000fe2000fffe0ff */
[----:B------:R-:W-:Y:S01]  /*1cb0*/  UMOV UR5, 0x40004040 ;  /* 0x4000404000057882 */ /* 0x000fe20000000000 */
[----:B------:R-:W-:Y:S01]  /*1cc0*/  UMOV UR18, 0x0 ;  /* 0x0000000000127882 */ /* 0x000fe20000000000 */
[----:B------:R-:W-:Y:S01]  /*1cd0*/  UMOV UR19, 0x8210010 ;  /* 0x0821001000137882 */ /* 0x000fe20000000000 */
[----:B------:R-:W-:Y:S01]  /*1ce0*/  UMOV UR22, 0x0 ;  /* 0x0000000000167882 */ /* 0x000fe20000000000 */
[----:B------:R-:W-:Y:S01]  /*1cf0*/  UMOV UR23, 0x8210010 ;  /* 0x0821001000177882 */ /* 0x000fe20000000000 */
[----:B------:R2:W-:Y:S01]  /*1d00*/  UTCHMMA gdesc[UR16], gdesc[UR4], tmem[UR8], tmem[UR20], idesc[UR21], !UPT ;  /* 0x00ff1404100075ea */ /* 0x0005e2000f800008 */
[----:B------:R-:W-:Y:S01]  /*1d10*/  UMOV UR28, 0x0 ;  /* 0x00000000001c7882 */ /* 0x000fe20000000000 */
[----:B------:R-:W-:Y:S01]  /*1d20*/  UMOV UR29, 0x8210010 ;  /* 0x08210010001d7882 */ /* 0x000fe20000000000 */
[----:B------:R2:W-:Y:S01]  /*1d30*/  UTCHMMA gdesc[UR24], gdesc[UR56], tmem[UR8], tmem[UR18], idesc[UR19], UPT ;  /* 0x00ff1238180075ea */ /* 0x0005e2000b800008 */
        /* <DEDUP_REMOVED lines=12> */
[----:B------:R2:W-:Y:S01]  /*1e00*/  UTCHMMA gdesc[UR48], gdesc[UR50], tmem[UR8], tmem[UR62], idesc[UR63], UPT ;  /* 0x00ff3e32300075ea */ /* 0x0005e2000b800008 */
[----:B------:R2:W-:Y:S01]  /*1e10*/  UTCHMMA gdesc[UR52], gdesc[UR54], tmem[UR8], tmem[UR64], idesc[UR65], UPT ;  /* 0x00ff4036340075ea */ /* 0x0005e2000b800008 */
[----:B------:R-:W-:Y:S01]  /*1e20*/  NOP ;  /* 0x0000000000007918 */ /* 0x000fe20000000000 */
.L_x_57:
[----:B------:R-:W-:Y:S01]  /*1e30*/  ELECT P0, URZ, PT ;  /* 0x0000000000ff782f */ /* 0x000fe20003800000 */
[----:B--2---:R-:W-:Y:S01]  /*1e40*/  UMOV UR4, UR14 ;  /* 0x0000000e00047c82 */ /* 0x004fe20008000000 */
[----:B------:R-:W-:Y:S02]  /*1e50*/  UMOV UR5, URZ ;  /* 0x000000ff00057c82 */ /* 0x000fe40008000000 */
[----:B------:R-:W-:-:S13]  /*1e60*/  ISETP.LT.U32.AND P0, PT, R132, 0x20, P0 ;  /* 0x000000208400780c */ /* 0x000fda0000701070 */
[----:B------:R-:W-:Y:S01]  /*1e70*/  VOTEU.ANY UP0, P0 ;  /* 0x0000000000ff7886 */ /* 0x000fe20000000100 */
[----:B------:R-:W-:Y:S01]  /*1e80*/  VOTEU.ANY UP1, P0 ;  /* 0x0000000000ff7886 */ /* 0x000fe20000020100 */
[----:B------:R-:W-:-:S03]  /*1e90*/  ISETP.GE.U32.AND P0, PT, R12, 0x81, PT ;  /* 0x000000810c00780c */ /* 0x000fc60003f06070 */
[----:B------:R-:W-:Y:S02]  /*1ea0*/  @UP0 UMOV UR4, UR4 ;  /* 0x0000000400040c82 */ /* 0x000fe40008000000 */
[----:B------:R2:W-:Y:S01]  /*1eb0*/  @UP1 UTCBAR [UR4], URZ ;  /* 0x000000ff040013e9 */ /* 0x0005e200080000ff */
[----:B------:R-:W-:Y:S06]  /*1ec0*/  BAR.SYNC.DEFER_BLOCKING 0x0 ;  /* 0x0000000000007b1d */ /* 0x000fec0000010000 */
[----:B------:R-:W3:Y:S02]  /*1ed0*/  SYNCS.PHASECHK.TRANS64.TRYWAIT P1, [UR9+0x20010], RZ ;  /* 0x020010ffff0075a7 */ /* 0x000ee40008021109 */
[----:B--23--:R-:W-:Y:S05]  /*1ee0*/  @!P1 BRA `(.L_x_58) ;  /* 0x0000001000849947 */ /* 0x00cfea0003800000 */
.L_x_71:
[----:B------:R-:W-:Y:S01]  /*1ef0*/  IMAD.MOV.U32 R2, RZ, RZ, RZ ;  /* 0x000000ffff027224 */ /* 0x000fe200078e00ff */
[----:B------:R-:W-:Y:S06]  /*1f00*/  @!P0 BRA `(.L_x_55) ;  /* 0x0000000400d48947 */ /* 0x000fec0003800000 */
[----:B------:R-:W2:Y:S01]  /*1f10*/  LDCU UR21, c[0x0][0x3a0] ;  /* 0x00007400ff1577ac */ /* 0x000ea20008000800 */
[----:B------:R-:W-:Y:S01]  /*1f20*/  UMOV UR20, 0x1 ;  /* 0x0000000100147882 */ /* 0x000fe20000000000 */
[----:B------:R-:W-:-:S05]  /*1f30*/  UMOV UR31, 0x80 ;  /* 0x00000080001f7882 */ /* 0x000fca0000000000 */
.L_x_62:
[----:B------:R-:W-:Y:S01]  /*1f40*/  BAR.SYNC.DEFER_BLOCKING 0x0 ;  /* 0x0000000000007b1d */ /* 0x000fe20000010000 */
[----:B------:R-:W-:Y:S01]  /*1f50*/  ULEA UR50, UR20, UR9, 0x3 ;  /* 0x0000000914327291 */ /* 0x000fe2000f8e18ff */
[----:B------:R-:W-:Y:S01]  /*1f60*/  @!P3 IMAD.MOV.U32 R3, RZ, RZ, 0x10000 ;  /* 0x00010000ff03b424 */ /* 0x000fe200078e00ff */
[----:B------:R-:W-:Y:S01]  /*1f70*/  ELECT P1, URZ, PT ;  /* 0x0000000000ff782f */ /* 0x000fe20003820000 */
[----:B------:R-:W-:-:S03]  /*1f80*/  ULEA UR4, UR20, UR9, 0xf ;  /* 0x0000000914047291 */ /* 0x000fc6000f8e78ff */
[----:B------:R-:W-:Y:S01]  /*1f90*/  ISETP.LT.U32.AND P1, PT, R132, 0x40, P1 ;  /* 0x000000408400780c */ /* 0x000fe20000f21070 */
[----:B------:R-:W-:Y:S01]  /*1fa0*/  ULOP3.LUT UR30, UR12, 0x1, URZ, 0xc0, !UPT ;  /* 0x000000010c1e7892 */ /* 0x000fe2000f8ec0ff */
[----:B------:R-:W-:-:S03]  /*1fb0*/  ELECT P0, URZ, PT ;  /* 0x0000000000ff782f */ /* 0x000fc60003800000 */
[----:B------:R-:W-:Y:S02]  /*1fc0*/  ULEA UR24, UR30, UR4, 0xe ;  /* 0x000000041e187291 */ /* 0x000fe4000f8e70ff */
[----:B------:R-:W-:Y:S01]  /*1fd0*/  ULEA UR26, UR30, UR31, 0x6 ;  /* 0x0000001f1e1a7291 */ /* 0x000fe2000f8e30ff */
[----:B------:R-:W-:Y:S01]  /*1fe0*/  ISETP.LT.U32.AND P0, PT, R132, 0x40, P0 ;  /* 0x000000408400780c */ /* 0x000fe20000701070 */
[----:B------:R-:W-:-:S04]  /*1ff0*/  ULEA UR30, UR30, UR13, 0x6 ;  /* 0x0000000d1e1e7291 */ /* 0x000fc8000f8e30ff */
[----:B------:R-:W-:Y:S01]  /*2000*/  VOTEU.ANY UP0, P1 ;  /* 0x0000000000ff7886 */ /* 0x000fe20000800100 */
[----:B------:R3:W-:Y:S01]  /*2010*/  @!P3 SYNCS.ARRIVE.TRANS64 RZ, [UR50+0x20000], R3 ;  /* 0x02000003ffffb9a7 */ /* 0x0007e20008000032 */
[----:B------:R5:W-:Y:S06]  /*2020*/  MEMBAR.ALL.CTA ;  /* 0x0000000000007992 */ /* 0x000bec0000008000 */
[----:B-----5:R-:W5:Y:S01]  /*2030*/  FENCE.VIEW.ASYNC.S ;  /* 0x00000000000073c6 */ /* 0x020f620000000000 */
[----:B------:R-:W-:Y:S01]  /*2040*/  @UP0 UIADD3 UR25, UPT, UPT, UR50, 0x20000, URZ ;  /* 0x0002000032190890 */ /* 0x000fe2000fffe0ff */
[----:B-----5:R-:W-:Y:S01]  /*2050*/  VOTEU.ANY UP0, P1 ;  /* 0x0000000000ff7886 */ /* 0x020fe20000800100 */
[----:B------:R-:W-:Y:S01]  /*2060*/  VOTEU.ANY UP1, P0 ;  /* 0x0000000000ff7886 */ /* 0x000fe20000020100 */
[----:B---3--:R-:W-:-:S04]  /*2070*/  IMAD.U32 R3, R2, -0x80000000, RZ ;  /* 0x8000000002037824 */ /* 0x008fc800078e00ff */
[----:B------:R-:W-:Y:S02]  /*2080*/  @UP1 UIADD3 UR28, UPT, UPT, UR24, 0x10000, URZ ;  /* 0x00010000181c1890 */ /* 0x000fe4000fffe0ff */
[----:B------:R-:W-:Y:S01]  /*2090*/  @UP1 UIADD3 UR29, UPT, UPT, UR50, 0x20000, URZ ;  /* 0x00020000321d1890 */ /* 0x000fe2000fffe0ff */
[----:B------:R-:W-:Y:S01]  /*20a0*/  VOTEU.ANY UP1, P0 ;  /* 0x0000000000ff7886 */ /* 0x000fe20000020100 */
[----:B------:R-:W-:Y:S06]  /*20b0*/  BAR.SYNC.DEFER_BLOCKING 0x0 ;  /* 0x0000000000007b1d */ /* 0x000fec0000010000 */
[----:B------:R3:W-:Y:S01]  /*20c0*/  @UP0 UTMALDG.2D [UR24], [UR6] ;  /* 0x00000018060005b4 */ /* 0x0007e20008008000 */
[----:B------:R-:W-:Y:S01]  /*20d0*/  UISETP.NE.U32.AND UP0, UPT, UR12, URZ, UPT ;  /* 0x000000ff0c00728c */ /* 0x000fe2000bf05070 */
[----:B------:R-:W-:Y:S06]  /*20e0*/  BAR.SYNC.DEFER_BLOCKING 0x0 ;  /* 0x0000000000007b1d */ /* 0x000fec0000010000 */
[----:B------:R3:W-:Y:S02]  /*20f0*/  @UP1 UTMALDG.2D [UR28], [UR44] ;  /* 0x0000001c2c0015b4 */ /* 0x0007e40008008000 */
[----:B------:R-:W-:Y:S06]  /*2100*/  BAR.SYNC.DEFER_BLOCKING 0x0 ;  /* 0x0000000000007b1d */ /* 0x000fec0000010000 */
[----:B------:R-:W5:Y:S02]  /*2110*/  SYNCS.PHASECHK.TRANS64.TRYWAIT P0, [UR50+0x20000], R3 ;  /* 0x02000003ff0075a7 */ /* 0x000f640008001132 */
[----:B---3-5:R-:W-:Y:S05]  /*2120*/  @!P0 BRA `(.L_x_59) ;  /* 0x0000001000008947 */ /* 0x028fea0003800000 */
.L_x_72:
        /* <DEDUP_REMOVED lines=11> */
[----:B------:R-:W-:Y:S02]  /*21e0*/  UIADD3 UR60, UP3, UPT, UR22, 0x2, URZ ;  /* 0x00000002163c7890 */ /* 0x000fe4000ff7e0ff */
[----:B------:R-:W-:Y:S02]  /*21f0*/  UIADD3 UR62, UP4, UPT, UR22, 0x4, URZ ;  /* 0x00000004163e7890 */ /* 0x000fe4000ff9e0ff */
[----:B------:R-:W-:Y:S02]  /*2200*/  UIADD3.X UR5, UPT, UPT, UR5, 0x40004040, URZ, UP0, !UPT ;  /* 0x4000404005057890 */ /* 0x000fe400087fe4ff */
[----:B------:R-:W-:Y:S02]  /*2210*/  UIADD3 UR64, UP5, UPT, UR22, 0x3fe, URZ ;  /* 0x000003fe16407890 */ /* 0x000fe4000ffbe0ff */
[----:B------:R-:W-:-:S02]  /*2220*/  UIADD3 UR66, UP0, UPT, UR22, 0x400, URZ ;  /* 0x0000040016427890 */ /* 0x000fc4000ff1e0ff */
[----:B------:R-:W-:Y:S02]  /*2230*/  UIADD3 UR68, UP1, UPT, UR22, 0x402, URZ ;  /* 0x0000040216447890 */ /* 0x000fe4000ff3e0ff */
[----:B------:R-:W-:Y:S02]  /*2240*/  UIADD3.X UR61, UPT, UPT, UR23, URZ, URZ, UP3, !UPT ;  /* 0x000000ff173d7290 */ /* 0x000fe40009ffe4ff */
[----:B------:R-:W-:Y:S02]  /*2250*/  UIADD3 UR40, UP2, UPT, UR22, 0x404, URZ ;  /* 0x0000040416287890 */ /* 0x000fe4000ff5e0ff */
[----:B------:R-:W-:Y:S02]  /*2260*/  UIADD3 UR28, UP3, UPT, UR4, 0x80, URZ ;  /* 0x00000080041c7890 */ /* 0x000fe4000ff7e0ff */
[----:B------:R-:W-:Y:S02]  /*2270*/  UIADD3.X UR63, UPT, UPT, UR23, URZ, URZ, UP4, !UPT ;  /* 0x000000ff173f7290 */ /* 0x000fe4000a7fe4ff */
[----:B------:R-:W-:-:S02]  /*2280*/  UIADD3 UR32, UP4, UPT, UR4, 0x100, URZ ;  /* 0x0000010004207890 */ /* 0x000fc4000ff9e0ff */
[----:B------:R-:W-:Y:S02]  /*2290*/  UIADD3.X UR65, UPT, UPT, UR23, URZ, URZ, UP5, !UPT ;  /* 0x000000ff17417290 */ /* 0x000fe4000affe4ff */
[----:B------:R-:W-:Y:S02]  /*22a0*/  ULOP3.LUT UR24, UR24, 0x4000000, URZ, 0xfc, !UPT ;  /* 0x0400000018187892 */ /* 0x000fe4000f8efcff */
[----:B------:R-:W-:Y:S02]  /*22b0*/  UIADD3 UR34, UP5, UPT, UR4, 0x180, URZ ;  /* 0x0000018004227890 */ /* 0x000fe4000ffbe0ff */
[----:B------:R-:W-:Y:S02]  /*22c0*/  UIADD3.X UR67, UPT, UPT, UR23, URZ, URZ, UP0, !UPT ;  /* 0x000000ff17437290 */ /* 0x000fe400087fe4ff */
[----:B------:R-:W-:Y:S02]  /*22d0*/  UIADD3 UR36, UP0, UPT, UR4, 0x200, URZ ;  /* 0x0000020004247890 */ /* 0x000fe4000ff1e0ff */
[----:B------:R-:W-:-:S02]  /*22e0*/  UIADD3.X UR69, UPT, UPT, UR23, URZ, URZ, UP1, !UPT ;  /* 0x000000ff17457290 */ /* 0x000fc40008ffe4ff */
[----:B------:R-:W-:Y:S02]  /*22f0*/  UIADD3 UR38, UP1, UPT, UR4, 0x280, URZ ;  /* 0x0000028004267890 */ /* 0x000fe4000ff3e0ff */
[----:B------:R-:W-:Y:S02]  /*2300*/  UIADD3.X UR41, UPT, UPT, UR23, URZ, URZ, UP2, !UPT ;  /* 0x000000ff17297290 */ /* 0x000fe400097fe4ff */
[----:B------:R-:W-:Y:S02]  /*2310*/  UIADD3.X UR29, UPT, UPT, UR5, URZ, URZ, UP3, !UPT ;  /* 0x000000ff051d7290 */ /* 0x000fe40009ffe4ff */
[----:B------:R-:W-:Y:S02]  /*2320*/  UIADD3 UR42, UP2, UPT, UR4, 0x300, URZ ;  /* 0x00000300042a7890 */ /* 0x000fe4000ff5e0ff */
[----:B------:R-:W-:Y:S02]  /*2330*/  UIADD3.X UR33, UPT, UPT, UR5, URZ, URZ, UP4, !UPT ;  /* 0x000000ff05217290 */ /* 0x000fe4000a7fe4ff */
[----:B------:R-:W-:-:S02]  /*2340*/  UIADD3.X UR35, UPT, UPT, UR5, URZ, URZ, UP5, !UPT ;  /* 0x000000ff05237290 */ /* 0x000fc4000affe4ff */
[----:B------:R-:W-:Y:S02]  /*2350*/  UIADD3.X UR37, UPT, UPT, UR5, URZ, URZ, UP0, !UPT ;  /* 0x000000ff05257290 */ /* 0x000fe400087fe4ff */
[----:B------:R-:W-:Y:S01]  /*2360*/  UIADD3.X UR39, UPT, UPT, UR5, URZ, URZ, UP1, !UPT ;  /* 0x000000ff05277290 */ /* 0x000fe20008ffe4ff */
[----:B------:R-:W-:Y:S01]  /*2370*/  UMOV UR14, 0x0 ;  /* 0x00000000000e7882 */ /* 0x000fe20000000000 */
[----:B------:R-:W-:Y:S01]  /*2380*/  UMOV UR15, 0x8210010 ;  /* 0x08210010000f7882 */ /* 0x000fe20000000000 */
[----:B------:R-:W-:Y:S01]  /*2390*/  UMOV UR19, 0x40004040 ;  /* 0x4000404000137882 */ /* 0x000fe20000000000 */
[----:B------:R-:W-:Y:S01]  /*23a0*/  UMOV UR25, 0x40004040 ;  /* 0x4000404000197882 */ /* 0x000fe20000000000 */
[----:B------:R-:W-:Y:S01]  /*23b0*/  UIADD3.X UR43, UPT, UPT, UR5, URZ, URZ, UP2, !UPT ;  /* 0x000000ff052b7290 */ /* 0x000fe200097fe4ff */
[----:B------:R3:W-:Y:S01]  /*23c0*/  UTCHMMA gdesc[UR18], gdesc[UR24], tmem[UR8], tmem[UR14], idesc[UR15], UPT ;  /* 0x00ff0e18120075ea */ /* 0x0007e2000b800008 */
[----:B------:R-:W-:Y:S01]  /*23d0*/  UMOV UR16, 0x0 ;  /* 0x0000000000107882 */ /* 0x000fe20000000000 */
[----:B------:R-:W-:Y:S01]  /*23e0*/  UMOV UR17, 0x8210010 ;  /* 0x0821001000117882 */ /* 0x000fe20000000000 */
[----:B------:R-:W-:Y:S01]  /*23f0*/  UMOV UR48, 0x0 ;  /* 0x0000000000307882 */ /* 0x000fe20000000000 */
[----:B------:R-:W-:Y:S01]  /*2400*/  UMOV UR49, 0x8210010 ;  /* 0x0821001000317882 */ /* 0x000fe20000000000 */
        /* <DEDUP_REMOVED lines=18> */
.L_x_60:
[----:B------:R-:W-:Y:S01]  /*2530*/  ELECT P0, URZ, PT ;  /* 0x0000000000ff782f */ /* 0x000fe20003800000 */
[----:B---3--:R-:W-:-:S03]  /*2540*/  UIADD3 UR4, UPT, UPT, UR50, 0x20010, URZ ;  /* 0x0002001032047890 */ /* 0x008fc6000fffe0ff */
[----:B------:R-:W-:Y:S01]  /*2550*/  ISETP.LT.U32.AND P0, PT, R132, 0x20, P0 ;  /* 0x000000208400780c */ /* 0x000fe20000701070 */
[----:B------:R-:W-:-:S12]  /*2560*/  UMOV UR5, URZ ;  /* 0x000000ff00057c82 */ /* 0x000fd80008000000 */
[----:B------:R-:W-:Y:S01]  /*2570*/  VOTEU.ANY UP0, P0 ;  /* 0x0000000000ff7886 */ /* 0x000fe20000000100 */
[----:B------:R-:W-:-:S04]  /*2580*/  VOTEU.ANY UP1, P0 ;  /* 0x0000000000ff7886 */ /* 0x000fc80000020100 */
[----:B------:R-:W-:Y:S02]  /*2590*/  @UP0 UMOV UR4, UR4 ;  /* 0x0000000400040c82 */ /* 0x000fe40008000000 */
[----:B------:R3:W-:Y:S01]  /*25a0*/  @UP1 UTCBAR [UR4], URZ ;  /* 0x000000ff040013e9 */ /* 0x0007e200080000ff */
[----:B------:R-:W-:Y:S06]  /*25b0*/  BAR.SYNC.DEFER_BLOCKING 0x0 ;  /* 0x0000000000007b1d */ /* 0x000fec0000010000 */
[----:B------:R-:W5:Y:S02]  /*25c0*/  SYNCS.PHASECHK.TRANS64.TRYWAIT P0, [UR50+0x20010], R3 ;  /* 0x02001003ff0075a7 */ /* 0x000f640008001132 */
[----:B---3-5:R-:W-:Y:S05]  /*25d0*/  @!P0 BRA `(.L_x_61) ;  /* 0x0000000800e08947 */ /* 0x028fea0003800000 */
.L_x_73:
[----:B------:R-:W-:Y:S02]  /*25e0*/  UIADD3 UR20, UPT, UPT, UR20, 0x1, URZ ;  /* 0x0000000114147890 */ /* 0x000fe4000fffe0ff */
[----:B------:R-:W-:Y:S02]  /*25f0*/  UIADD3 UR31, UPT, UPT, UR31, 0x80, URZ ;  /* 0x000000801f1f7890 */ /* 0x000fe4000fffe0ff */
[----:B------:R-:W-:-:S04]  /*2600*/  UISETP.NE.U32.AND UP0, UPT, UR20, 0x2, UPT ;  /* 0x000000021400788c */ /* 0x000fc8000bf05070 */
[----:B------:R-:W-:Y:S02]  /*2610*/  USEL UR20, UR20, URZ, UP0 ;  /* 0x000000ff14147287 */ /* 0x000fe40008000000 */
[----:B------:R-:W-:Y:S02]  /*2620*/  USEL UR4, URZ, 0x1, UP0 ;  /* 0x00000001ff047887 */ /* 0x000fe40008000000 */
[----:B--2---:R-:W-:-:S04]  /*2630*/  UISETP.GE.AND UP0, UPT, UR31, UR21, UPT ;  /* 0x000000151f00728c */ /* 0x004fc8000bf06270 */
[----:B------:R-:W-:-:S05]  /*2640*/  LOP3.LUT R2, R2, UR4, RZ, 0x3c, !PT ;  /* 0x0000000402027c12 */ /* 0x000fca000f8e3cff */
[----:B------:R-:W-:Y:S05]  /*2650*/  BRA.U !UP0, `(.L_x_62) ;  /* 0xfffffff908387547 */ /* 0x000fea000b83ffff */
.L_x_55:
[----:B-----5:R-:W-:Y:S06]  /*2660*/  BAR.SYNC.DEFER_BLOCKING 0x0 ;  /* 0x0000000000007b1d */ /* 0x020fec0000010000 */
[----:B------:R-:W-:Y:S04]  /*2670*/  BSSY.RECONVERGENT B4, `(.L_x_63) ;  /* 0x0000004000047945 */ /* 0x000fe80003800200 */
[----:B------:R-:W-:Y:S05]  /*2680*/  @P3 BRA `(.L_x_64) ;  /* 0x0000000000083947 */ /* 0x000fea0003800000 */
[----:B------:R-:W2:Y:S02]  /*2690*/  SYNCS.CCTL.IV [UR9+0x20000] ;  /* 0x02000000ff0079b1 */ /* 0x000ea40008000009 */
[----:B--2---:R-:W2:Y:S02]  /*26a0*/  SYNCS.CCTL.IV [UR9+0x20010] ;  /* 0x02001000ff0079b1 */ /* 0x004ea40008000009 */
.L_x_64:
[----:B------:R-:W-:Y:S05]  /*26b0*/  BSYNC.RECONVERGENT B4 ;  /* 0x0000000000047941 */ /* 0x000fea0003800200 */
.L_x_63:
[----:B--2---:R-:W-:Y:S06]  /*26c0*/  BAR.SYNC.DEFER_BLOCKING 0x0 ;  /* 0x0000000000007b1d */ /* 0x004fec0000010000 */
[----:B------:R-:W-:Y:S04]  /*26d0*/  BSSY.RECONVERGENT B4, `(.L_x_65) ;  /* 0x0000004000047945 */ /* 0x000fe80003800200 */
[----:B------:R-:W-:Y:S05]  /*26e0*/  @P3 BRA `(.L_x_66) ;  /* 0x0000000000083947 */ /* 0x000fea0003800000 */
[----:B------:R-:W2:Y:S02]  /*26f0*/  SYNCS.CCTL.IV [UR9+0x20008] ;  /* 0x02000800ff0079b1 */ /* 0x000ea40008000009 */
[----:B--2---:R-:W2:Y:S02]  /*2700*/  SYNCS.CCTL.IV [UR9+0x20018] ;  /* 0x02001800ff0079b1 */ /* 0x004ea40008000009 */
.L_x_66:
[----:B------:R-:W-:Y:S05]  /*2710*/  BSYNC.RECONVERGENT B4 ;  /* 0x0000000000047941 */ /* 0x000fea0003800200 */
.L_x_65:
[----:B------:R-:W-:Y:S01]  /*2720*/  USHF.L.U32 UR4, UR12, 0x15, URZ ;  /* 0x000000150c047899 */ /* 0x000fe200080006ff */
[C---:B------:R-:W-:Y:S01]  /*2730*/  IMAD.SHL.U32 R2, R0.reuse, 0x80, RZ ;  /* 0x0000008000027824 */ /* 0x040fe200078e00ff */
[----:B------:R-:W-:Y:S01]  /*2740*/  ELECT P0, URZ, PT ;  /* 0x0000000000ff782f */ /* 0x000fe20003800000 */
[----:B------:R-:W-:Y:S01]  /*2750*/  IMAD.SHL.U32 R3, R0, 0x10, RZ ;  /* 0x0000001000037824 */ /* 0x000fe200078e00ff */
[----:B------:R-:W-:Y:S02]  /*2760*/  ULOP3.LUT UR4, UR4, 0x600000, URZ, 0xc0, !UPT ;  /* 0x0060000004047892 */ /* 0x000fe4000f8ec0ff */
[----:B------:R-:W-:Y:S01]  /*2770*/  LOP3.LUT R0, R2, 0x3f80, RZ, 0xc0, !PT ;  /* 0x00003f8002007812 */ /* 0x000fe200078ec0ff */
[----:B------:R-:W-:Y:S01]  /*2780*/  ULOP3.LUT UR12, UR12, 0x1, URZ, 0xc0, !UPT ;  /* 0x000000010c0c7892 */ /* 0x000fe2000f8ec0ff */
[----:B------:R-:W-:Y:S01]  /*2790*/  ISETP.LT.U32.AND P0, PT, R132, 0x40, P0 ;  /* 0x000000408400780c */ /* 0x000fe20000701070 */
[----:B------:R-:W-:Y:S01]  /*27a0*/  UIADD3 UR4, UPT, UPT, UR8, UR4, URZ ;  /* 0x0000000408047290 */ /* 0x000fe2000fffe0ff */
[----:B------:R-:W-:Y:S01]  /*27b0*/  LOP3.LUT R0, R0, 0x70, R3, 0xf8, !PT ;  /* 0x0000007000007812 */ /* 0x000fe200078ef803 */
[----:B------:R-:W-:Y:S01]  /*27c0*/  ULEA UR5, UR12, UR13, 0x6 ;  /* 0x0000000d0c057291 */ /* 0x000fe2000f8e30ff */
[----:B------:R-:W-:-:S02]  /*27d0*/  UMOV UR6, UR27 ;  /* 0x0000001b00067c82 */ /* 0x000fc40008000000 */
[C---:B------:R-:W-:Y:S02]  /*27e0*/  LOP3.LUT R2, R0.reuse, 0x10, RZ, 0x3c, !PT ;  /* 0x0000001000027812 */ /* 0x040fe400078e3cff */
[----:B------:R-:W-:Y:S02]  /*27f0*/  LOP3.LUT R3, R0, 0x20, RZ, 0x3c, !PT ;  /* 0x0000002000037812 */ /* 0x000fe400078e3cff */
[----:B----4-:R-:W3:Y:S01]  /*2800*/  LDTM.x128 R4, tmem[UR4] ;  /* 0x00000004000479ee */ /* 0x010ee200083c0000 */
[----:B------:R-:W-:Y:S01]  /*2810*/  NOP ;  /* 0x0000000000007918 */ /* 0x000fe20000000000 */
[----:B------:R-:W-:Y:S01]  /*2820*/  ULEA UR4, UR12, UR9, 0xe ;  /* 0x000000090c047291 */ /* 0x000fe2000f8e70ff */
[----:B---3--:R-:W-:Y:S01]  /*2830*/  VOTEU.ANY UP1, P0 ;  /* 0x0000000000ff7886 */ /* 0x008fe20000020100 */
[----:B------:R-:W-:Y:S01]  /*2840*/  VOTEU.ANY UP0, P0 ;  /* 0x0000000000ff7886 */ /* 0x000fe20000000100 */
[----:B------:R-:W-:Y:S02]  /*2850*/  F2FP.F16.F32.PACK_AB R4, R5, R4 ;  /* 0x000000040504723e */ /* 0x000fe400000000ff */
[----:B------:R-:W-:-:S02]  /*2860*/  F2FP.F16.F32.PACK_AB R68, R69, R68 ;  /* 0x000000444544723e */ /* 0x000fc400000000ff */
[----:B------:R-:W-:Y:S02]  /*2870*/  F2FP.F16.F32.PACK_AB R5, R7, R6 ;  /* 0x000000060705723e */ /* 0x000fe400000000ff */
[----:B------:R-:W-:Y:S02]  /*2880*/  F2FP.F16.F32.PACK_AB R12, R13, R12 ;  /* 0x0000000c0d0c723e */ /* 0x000fe400000000ff */
[----:B------:R-:W-:Y:S02]  /*2890*/  F2FP.F16.F32.PACK_AB R69, R71, R70 ;  /* 0x000000464745723e */ /* 0x000fe400000000ff */
[----:B------:R-:W-:Y:S02]  /*28a0*/  F2FP.F16.F32.PACK_AB R76, R77, R76 ;  /* 0x0000004c4d4c723e */ /* 0x000fe400000000ff */
[----:B------:R-:W-:Y:S02]  /*28b0*/  F2FP.F16.F32.PACK_AB R6, R9, R8 ;  /* 0x000000080906723e */ /* 0x000fe400000000ff */
[----:B------:R-:W-:-:S02]  /*28c0*/  F2FP.F16.F32.PACK_AB R7, R11, R10 ;  /* 0x0000000a0b07723e */ /* 0x000fc400000000ff */
[----:B------:R-:W-:Y:S02]  /*28d0*/  F2FP.F16.F32.PACK_AB R13, R15, R14 ;  /* 0x0000000e0f0d723e */ /* 0x000fe400000000ff */
[----:B------:R-:W-:Y:S01]  /*28e0*/  F2FP.F16.F32.PACK_AB R20, R21, R20 ;  /* 0x000000141514723e */ /* 0x000fe200000000ff */
[----:B--2---:R2:W-:Y:S01]  /*28f0*/  STS.128 [R0+UR9], R4 ;  /* 0x0000000400007988 */ /* 0x0045e20008000c09 */
[----:B------:R-:W-:Y:S02]  /*2900*/  F2FP.F16.F32.PACK_AB R70, R73, R72 ;  /* 0x000000484946723e */ /* 0x000fe400000000ff */
[----:B------:R-:W-:Y:S02]  /*2910*/  F2FP.F16.F32.PACK_AB R71, R75, R74 ;  /* 0x0000004a4b47723e */ /* 0x000fe400000000ff */
[----:B------:R-:W-:Y:S02]  /*2920*/  F2FP.F16.F32.PACK_AB R77, R79, R78 ;  /* 0x0000004e4f4d723e */ /* 0x000fe400000000ff */
[----:B------:R-:W-:Y:S01]  /*2930*/  F2FP.F16.F32.PACK_AB R84, R85, R84 ;  /* 0x000000545554723e */ /* 0x000fe200000000ff */
[----:B------:R3:W-:Y:S01]  /*2940*/  STS.128 [R0+UR9+0x4000], R68 ;  /* 0x0040004400007988 */ /* 0x0007e20008000c09 */
[----:B------:R-:W-:-:S02]  /*2950*/  F2FP.F16.F32.PACK_AB R14, R17, R16 ;  /* 0x00000010110e723e */ /* 0x000fc400000000ff */
[----:B------:R-:W-:Y:S02]  /*2960*/  F2FP.F16.F32.PACK_AB R15, R19, R18 ;  /* 0x00000012130f723e */ /* 0x000fe400000000ff */
[----:B------:R-:W-:Y:S02]  /*2970*/  F2FP.F16.F32.PACK_AB R21, R23, R22 ;  /* 0x000000161715723e */ /* 0x000fe400000000ff */
[----:B------:R-:W-:Y:S01]  /*2980*/  F2FP.F16.F32.PACK_AB R28, R29, R28 ;  /* 0x0000001c1d1c723e */ /* 0x000fe200000000ff */
[----:B------:R4:W-:Y:S01]  /*2990*/  STS.128 [R2+UR9], R12 ;  /* 0x0000000c02007988 */ /* 0x0009e20008000c09 */
[----:B------:R-:W-:Y:S02]  /*29a0*/  F2FP.F16.F32.PACK_AB R78, R81, R80 ;  /* 0x00000050514e723e */ /* 0x000fe400000000ff */
[----:B------:R-:W-:Y:S02]  /*29b0*/  F2FP.F16.F32.PACK_AB R79, R83, R82 ;  /* 0x00000052534f723e */ /* 0x000fe400000000ff */
[----:B------:R-:W-:-:S02]  /*29c0*/  F2FP.F16.F32.PACK_AB R85, R87, R86 ;  /* 0x000000565755723e */ /* 0x000fc400000000ff */
[----:B------:R-:W-:Y:S01]  /*29d0*/  F2FP.F16.F32.PACK_AB R92, R93, R92 ;  /* 0x0000005c5d5c723e */ /* 0x000fe200000000ff */
[----:B------:R4:W-:Y:S01]  /*29e0*/  STS.128 [R2+UR9+0x4000], R76 ;  /* 0x0040004c02007988 */ /* 0x0009e20008000c09 */
[----:B------:R-:W-:Y:S02]  /*29f0*/  F2FP.F16.F32.PACK_AB R22, R25, R24 ;  /* 0x000000181916723e */ /* 0x000fe400000000ff */
[----:B------:R-:W-:Y:S02]  /*2a00*/  F2FP.F16.F32.PACK_AB R23, R27, R26 ;  /* 0x0000001a1b17723e */ /* 0x000fe400000000ff */
[----:B------:R-:W-:Y:S02]  /*2a10*/  F2FP.F16.F32.PACK_AB R29, R31, R30 ;  /* 0x0000001e1f1d723e */ /* 0x000fe400000000ff */
[----:B------:R-:W-:Y:S01]  /*2a20*/  F2FP.F16.F32.PACK_AB R36, R37, R36 ;  /* 0x000000242524723e */ /* 0x000fe200000000ff */
[----:B------:R4:W-:Y:S01]  /*2a30*/  STS.128 [R3+UR9], R20 ;  /* 0x0000001403007988 */ /* 0x0009e20008000c09 */
[----:B------:R-:W-:-:S02]  /*2a40*/  F2FP.F16.F32.PACK_AB R86, R89, R88 ;  /* 0x000000585956723e */ /* 0x000fc400000000ff */
[----:B------:R-:W-:Y:S02]  /*2a50*/  F2FP.F16.F32.PACK_AB R87, R91, R90 ;  /* 0x0000005a5b57723e */ /* 0x000fe400000000ff */
[----:B------:R-:W-:Y:S02]  /*2a60*/  F2FP.F16.F32.PACK_AB R93, R95, R94 ;  /* 0x0000005e5f5d723e */ /* 0x000fe400000000ff */
[----:B------:R-:W-:Y:S01]  /*2a70*/  F2FP.F16.F32.PACK_AB R100, R101, R100 ;  /* 0x000000646564723e */ /* 0x000fe200000000ff */
[----:B------:R4:W-:Y:S01]  /*2a80*/  STS.128 [R3+UR9+0x4000], R84 ;  /* 0x0040005403007988 */ /* 0x0009e20008000c09 */
[----:B------:R-:W-:Y:S02]  /*2a90*/  F2FP.F16.F32.PACK_AB R30, R33, R32 ;  /* 0x00000020211e723e */ /* 0x000fe400000000ff */
[----:B------:R-:W-:Y:S02]  /*2aa0*/  F2FP.F16.F32.PACK_AB R31, R35, R34 ;  /* 0x00000022231f723e */ /* 0x000fe400000000ff */
[----:B------:R-:W-:-:S02]  /*2ab0*/  F2FP.F16.F32.PACK_AB R37, R39, R38 ;  /* 0x000000262725723e */ /* 0x000fc400000000ff */
[----:B------:R-:W-:Y:S02]  /*2ac0*/  F2FP.F16.F32.PACK_AB R44, R45, R44 ;  /* 0x0000002c2d2c723e */ /* 0x000fe400000000ff */
[----:B------:R-:W-:Y:S02]  /*2ad0*/  F2FP.F16.F32.PACK_AB R94, R97, R96 ;  /* 0x00000060615e723e */ /* 0x000fe400000000ff */
[----:B------:R-:W-:Y:S02]  /*2ae0*/  F2FP.F16.F32.PACK_AB R95, R99, R98 ;  /* 0x00000062635f723e */ /* 0x000fe400000000ff */
[----:B------:R-:W-:Y:S02]  /*2af0*/  F2FP.F16.F32.PACK_AB R101, R103, R102 ;  /* 0x000000666765723e */ /* 0x000fe400000000ff */
[----:B------:R-:W-:Y:S02]  /*2b00*/  F2FP.F16.F32.PACK_AB R108, R109, R108 ;  /* 0x0000006c6d6c723e */ /* 0x000fe400000000ff */
[----:B------:R-:W-:-:S02]  /*2b10*/  LOP3.LUT R8, R0, 0x30, RZ, 0x3c, !PT ;  /* 0x0000003000087812 */ /* 0x000fc400078e3cff */
[----:B------:R-:W-:Y:S02]  /*2b20*/  F2FP.F16.F32.PACK_AB R38, R41, R40 ;  /* 0x000000282926723e */ /* 0x000fe400000000ff */
[----:B------:R-:W-:Y:S01]  /*2b30*/  F2FP.F16.F32.PACK_AB R39, R43, R42 ;  /* 0x0000002a2b27723e */ /* 0x000fe200000000ff */
[----:B------:R4:W-:Y:S01]  /*2b40*/  STS.128 [R8+UR9], R28 ;  /* 0x0000001c08007988 */ /* 0x0009e20008000c09 */
[----:B------:R-:W-:Y:S02]  /*2b50*/  F2FP.F16.F32.PACK_AB R45, R47, R46 ;  /* 0x0000002e2f2d723e */ /* 0x000fe400000000ff */
[----:B------:R-:W-:Y:S01]  /*2b60*/  F2FP.F16.F32.PACK_AB R52, R53, R52 ;  /* 0x000000343534723e */ /* 0x000fe200000000ff */
[----:B------:R4:W-:Y:S01]  /*2b70*/  STS.128 [R8+UR9+0x4000], R92 ;  /* 0x0040005c08007988 */ /* 0x0009e20008000c09 */
[----:B------:R-:W-:Y:S02]  /*2b80*/  F2FP.F16.F32.PACK_AB R102, R105, R104 ;  /* 0x000000686966723e */ /* 0x000fe400000000ff */
[----:B------:R-:W-:-:S02]  /*2b90*/  F2FP.F16.F32.PACK_AB R103, R107, R106 ;  /* 0x0000006a6b67723e */ /* 0x000fc400000000ff */
[----:B------:R-:W-:Y:S02]  /*2ba0*/  F2FP.F16.F32.PACK_AB R109, R111, R110 ;  /* 0x0000006e6f6d723e */ /* 0x000fe400000000ff */
[----:B------:R-:W-:Y:S02]  /*2bb0*/  F2FP.F16.F32.PACK_AB R116, R117, R116 ;  /* 0x000000747574723e */ /* 0x000fe400000000ff */
[----:B------:R-:W-:Y:S02]  /*2bc0*/  LOP3.LUT R9, R0, 0x40, RZ, 0x3c, !PT ;  /* 0x0000004000097812 */ /* 0x000fe400078e3cff */
[----:B------:R-:W-:Y:S02]  /*2bd0*/  F2FP.F16.F32.PACK_AB R46, R49, R48 ;  /* 0x00000030312e723e */ /* 0x000fe400000000ff */
[----:B------:R-:W-:Y:S01]  /*2be0*/  F2FP.F16.F32.PACK_AB R47, R51, R50 ;  /* 0x00000032332f723e */ /* 0x000fe200000000ff */
[----:B------:R4:W-:Y:S01]  /*2bf0*/  STS.128 [R9+UR9], R36 ;  /* 0x0000002409007988 */ /* 0x0009e20008000c09 */
[----:B------:R-:W-:-:S02]  /*2c00*/  F2FP.F16.F32.PACK_AB R53, R55, R54 ;  /* 0x000000363735723e */ /* 0x000fc400000000ff */
[----:B------:R-:W-:Y:S01]  /*2c10*/  F2FP.F16.F32.PACK_AB R60, R61, R60 ;  /* 0x0000003c3d3c723e */ /* 0x000fe200000000ff */
[----:B------:R4:W-:Y:S01]  /*2c20*/  STS.128 [R9+UR9+0x4000], R100 ;  /* 0x0040006409007988 */ /* 0x0009e20008000c09 */
        /* <DEDUP_REMOVED lines=13> */
[C---:B--2---:R-:W-:Y:S02]  /*2d00*/  LOP3.LUT R4, R0.reuse, 0x60, RZ, 0x3c, !PT ;  /* 0x0000006000047812 */ /* 0x044fe400078e3cff */
[----:B------:R-:W-:Y:S02]  /*2d10*/  F2FP.F16.F32.PACK_AB R62, R65, R64 ;  /* 0x00000040413e723e */ /* 0x000fe400000000ff */
[----:B------:R-:W-:Y:S01]  /*2d20*/  F2FP.F16.F32.PACK_AB R63, R67, R66 ;  /* 0x00000042433f723e */ /* 0x000fe200000000ff */
[----:B------:R4:W-:Y:S01]  /*2d30*/  STS.128 [R4+UR9], R52 ;  /* 0x0000003404007988 */ /* 0x0009e20008000c09 */
[----:B------:R-:W-:Y:S02]  /*2d40*/  F2FP.F16.F32.PACK_AB R126, R129, R128 ;  /* 0x00000080817e723e */ /* 0x000fe400000000ff */
[----:B------:R-:W-:Y:S01]  /*2d50*/  F2FP.F16.F32.PACK_AB R127, R131, R130 ;  /* 0x00000082837f723e */ /* 0x000fe200000000ff */
[----:B------:R4:W-:Y:S01]  /*2d60*/  STS.128 [R4+UR9+0x4000], R116 ;  /* 0x0040007404007988 */ /* 0x0009e20008000c09 */
[----:B---3--:R-:W-:-:S05]  /*2d70*/  LOP3.LUT R0, R0, 0x70, RZ, 0x3c, !PT ;  /* 0x0000007000007812 */ /* 0x008fca00078e3cff */
[----:B------:R4:W-:Y:S04]  /*2d80*/  STS.128 [R0+UR9], R60 ;  /* 0x0000003c00007988 */ /* 0x0009e80008000c09 */
[----:B------:R4:W-:Y:S01]  /*2d90*/  STS.128 [R0+UR9+0x4000], R124 ;  /* 0x0040007c00007988 */ /* 0x0009e20008000c09 */
[----:B------:R2:W-:Y:S06]  /*2da0*/  MEMBAR.ALL.CTA ;  /* 0x0000000000007992 */ /* 0x0005ec0000008000 */
[----:B--2---:R-:W2:Y:S02]  /*2db0*/  FENCE.VIEW.ASYNC.S ;  /* 0x00000000000073c6 */ /* 0x004ea40000000000 */
[----:B--2---:R-:W-:Y:S06]  /*2dc0*/  BAR.SYNC.DEFER_BLOCKING 0x0 ;  /* 0x0000000000007b1d */ /* 0x004fec0000010000 */
[----:B------:R4:W-:Y:S01]  /*2dd0*/  @UP1 UTMASTG.2D [UR4], [UR10] ;  /* 0x000000040a0013b5 */ /* 0x0009e20008008000 */
[----:B------:R0:W-:Y:S01]  /*2de0*/  UTMACMDFLUSH ;  /* 0x00000000000079b7 */ /* 0x0001e20000000000 */
[----:B------:R-:W-:-:S04]  /*2df0*/  DEPBAR.LE SB0, 0x0 ;  /* 0x000080000000791a */ /* 0x000fc80000000000 */
[----:B------:R-:W-:Y:S08]  /*2e00*/  BAR.SYNC.DEFER_BLOCKING 0x0 ;  /* 0x0000000000007b1d */ /* 0x000ff00000010000 */
[----:B------:R-:W-:Y:S06]  /*2e10*/  BAR.SYNC.DEFER_BLOCKING 0x0 ;  /* 0x0000000000007b1d */ /* 0x000fec0000010000 */
[----:B----4-:R-:W-:Y:S05]  /*2e20*/  @P2 BRA `(.L_x_67) ;  /* 0x0000000000a02947 */ /* 0x010fea0003800000 */
[----:B------:R-:W2:Y:S01]  /*2e30*/  S2UR UR5, SR_CgaCtaId ;  /* 0x00000000000579c3 */ /* 0x000ea20000008800 */
[----:B------:R-:W-:Y:S01]  /*2e40*/  NOP ;  /* 0x0000000000007918 */ /* 0x000fe20000000000 */
[----:B------:R-:W-:Y:S01]  /*2e50*/  UMOV UR4, 0x50 ;  /* 0x0000005000047882 */ /* 0x000fe20000000000 */
[----:B------:R-:W-:Y:S02]  /*2e60*/  IMAD.U32 R0, RZ, RZ, UR8 ;  /* 0x00000008ff007e24 */ /* 0x000fe4000f8e00ff */
[----:B------:R-:W-:Y:S02]  /*2e70*/  IMAD.MOV.U32 R3, RZ, RZ, 0xf ;  /* 0x0000000fff037424 */ /* 0x000fe400078e00ff */
[----:B------:R-:W-:Y:S01]  /*2e80*/  IMAD.MOV.U32 R7, RZ, RZ, 0x1 ;  /* 0x00000001ff077424 */ /* 0x000fe200078e00ff */
[----:B------:R-:W-:-:S04]  /*2e90*/  LOP3.LUT R0, R0, 0xffff, RZ, 0xc0, !PT ;  /* 0x0000ffff00007812 */ /* 0x000fc800078ec0ff */
[----:B------:R-:W-:-:S05]  /*2ea0*/  SHF.R.U32.HI R0, RZ, 0x5, R0 ;  /* 0x00000005ff007819 */ /* 0x000fca0000011600 */
[----:B------:R-:W-:Y:S01]  /*2eb0*/  VIADD R2, R0, 0x10 ;  /* 0x0000001000027836 */ /* 0x000fe20000000000 */
[----:B------:R-:W-:Y:S01]  /*2ec0*/  SHF.L.U32 R0, R3, R0, RZ ;  /* 0x0000000003007219 */ /* 0x000fe200000006ff */
[----:B--2---:R-:W-:-:S03]  /*2ed0*/  ULEA UR6, UR5, UR4, 0x18 ;  /* 0x0000000405067291 */ /* 0x004fc6000f8ec0ff */
[----:B------:R-:W-:-:S04]  /*2ee0*/  SHF.L.U32 R3, R7, R2, RZ ;  /* 0x0000000207037219 */ /* 0x000fc800000006ff */
[----:B------:R-:W-:Y:S02]  /*2ef0*/  LOP3.LUT R0, R3, R0, RZ, 0xfc, !PT ;  /* 0x0000000003007212 */ /* 0x000fe400078efcff */
[----:B------:R-:W2:Y:S02]  /*2f00*/  LDS R5, [UR6] ;  /* 0x00000006ff057984 */ /* 0x000ea40008000800 */
[C---:B------:R-:W-:Y:S02]  /*2f10*/  LOP3.LUT R2, R0.reuse, 0xffff, RZ, 0xc0, !PT ;  /* 0x0000ffff00027812 */ /* 0x040fe400078ec0ff */
[----:B--2---:R-:W-:-:S04]  /*2f20*/  LOP3.LUT R3, R0, 0xffff, R5, 0x80, !PT ;  /* 0x0000ffff00037812 */ /* 0x004fc800078e8005 */
[----:B------:R-:W-:-:S13]  /*2f30*/  ISETP.NE.AND P0, PT, R3, R2, PT ;  /* 0x000000020300720c */ /* 0x000fda0003f05270 */
[----:B------:R-:W-:Y:S05]  /*2f40*/  @P0 BRA `(.L_x_68) ;  /* 0x0000000000500947 */ /* 0x000fea0003800000 */
[----:B------:R-:W-:Y:S02]  /*2f50*/  SHF.R.U32.HI R5, RZ, 0x10, R5 ;  /* 0x00000010ff057819 */ /* 0x000fe40000011605 */
[----:B------:R-:W-:-:S04]  /*2f60*/  SHF.R.U32.HI R2, RZ, 0x10, R0 ;  /* 0x00000010ff027819 */ /* 0x000fc80000011600 */
[----:B------:R-:W-:-:S04]  /*2f70*/  LOP3.LUT R5, R5, R2, RZ, 0xc0, !PT ;  /* 0x0000000205057212 */ /* 0x000fc800078ec0ff */
[----:B------:R-:W-:-:S13]  /*2f80*/  ISETP.NE.AND P0, PT, R5, R2, PT ;  /* 0x000000020500720c */ /* 0x000fda0003f05270 */
[----:B------:R-:W-:Y:S05]  /*2f90*/  @P0 BRA `(.L_x_69) ;  /* 0x0000000000300947 */ /* 0x000fea0003800000 */
[----:B------:R-:W-:Y:S01]  /*2fa0*/  R2UR UR4, R0 ;  /* 0x00000000000472ca */ /* 0x000fe200000e0000 */
[----:B------:R-:W-:Y:S01]  /*2fb0*/  VOTEU.ANY UR5, UPT, PT ;  /* 0x0000000000057886 */ /* 0x000fe200038e0100 */
[----:B------:R-:W2:Y:S01]  /*2fc0*/  S2R R0, SR_LANEID ;  /* 0x0000000000007919 */ /* 0x000ea20000000000 */
[----:B------:R-:W-:-:S10]  /*2fd0*/  UFLO.U32 UR5, UR5 ;  /* 0x00000005000572bd */ /* 0x000fd400080e0000 */
[----:B------:R-:W-:-:S06]  /*2fe0*/  ULOP3.LUT UR4, URZ, UR4, URZ, 0x33, !UPT ;  /* 0x00000004ff047292 */ /* 0x000fcc000f8e33ff */
[----:B------:R-:W-:-:S04]  /*2ff0*/  IMAD.U32 R2, RZ, RZ, UR4 ;  /* 0x00000004ff027e24 */ /* 0x000fc8000f8e00ff */
[----:B------:R-:W3:Y:S02]  /*3000*/  REDUX UR7, R2 ;  /* 0x00000000020773c4 */ /* 0x000ee40000000000 */
[----:B------:R4:W-:Y:S01]  /*3010*/  UTCATOMSWS.AND URZ, UR4 ;  /* 0x0000000400ff79e3 */ /* 0x0009e20008000000 */
[----:B--2---:R-:W-:Y:S01]  /*3020*/  ISETP.EQ.U32.AND P0, PT, R0, UR5, PT ;  /* 0x0000000500007c0c */ /* 0x004fe2000bf02070 */
[----:B---3--:R-:W-:-:S12]  /*3030*/  IMAD.U32 R0, RZ, RZ, UR7 ;  /* 0x00000007ff007e24 */ /* 0x008fd8000f8e00ff */
[----:B------:R4:W-:Y:S01]  /*3040*/  @P0 ATOMS.AND RZ, [UR6], R0 ;  /* 0x00000000ffff098c */ /* 0x0009e2000a800006 */
[----:B------:R-:W-:Y:S05]  /*3050*/  BRA `(.L_x_67) ;  /* 0x0000000000147947 */ /* 0x000fea0003800000 */
.L_x_69:
[----:B------:R-:W-:-:S07]  /*3060*/  MOV R2, 0x3080 ;  /* 0x0000308000027802 */ /* 0x000fce0000000f00 */
[----:B-1----:R-:W-:Y:S05]  /*3070*/  CALL.REL.NOINC `($__internal_0_$__cuda_sm10x_tcgen05_guardrail_trap_col_being_dealloced_not_returned_by_alloc) ;  /* 0x0000000000447944 */ /* 0x002fea0003c00000 */
[----:B------:R-:W-:Y:S05]  /*3080*/  BRA `(.L_x_67) ;  /* 0x0000000000087947 */ /* 0x000fea0003800000 */
.L_x_68:
[----:B------:R-:W-:-:S07]  /*3090*/  MOV R2, 0x30b0 ;  /* 0x000030b000027802 */ /* 0x000fce0000000f00 */
[----:B-1----:R-:W-:Y:S05]  /*30a0*/  CALL.REL.NOINC `($__internal_2_$__cuda_sm10x_tcgen05_guardrail_trap_unallocated_columns_being_dealloced) ;  /* 0x0000000000507944 */ /* 0x002fea0003c00000 */
.L_x_67:
[----:B------:R-:W-:Y:S01]  /*30b0*/  NOP ;  /* 0x0000000000007918 */ /* 0x000fe20000000000 */
[----:B----4-:R-:W-:Y:S05]  /*30c0*/  EXIT ;  /* 0x000000000000794d */ /* 0x010fea0003800000 */
.L_x_56:
[----:B------:R-:W2:Y:S02]  /*30d0*/  SYNCS.PHASECHK.TRANS64.TRYWAIT P0, [UR9+0x20000], RZ ;  /* 0x020000ffff0075a7 */ /* 0x000ea40008001109 */
[----:B--2---:R-:W-:Y:S05]  /*30e0*/  @!P0 BRA `(.L_x_56) ;  /* 0xfffffffc00f88947 */ /* 0x004fea000383ffff */
[----:B------:R-:W-:Y:S05]  /*30f0*/  BRA `(.L_x_70) ;  /* 0xffffffe8007c7947 */ /* 0x000fea000383ffff */
.L_x_58:
[----:B------:R-:W2:Y:S02]  /*3100*/  SYNCS.PHASECHK.TRANS64.TRYWAIT P1, [UR9+0x20010], RZ ;  /* 0x020010ffff0075a7 */ /* 0x000ea40008021109 */
[----:B--2---:R-:W-:Y:S05]  /*3110*/  @!P1 BRA `(.L_x_58) ;  /* 0xfffffffc00f89947 */ /* 0x004fea000383ffff */
[----:B------:R-:W-:Y:S05]  /*3120*/  BRA `(.L_x_71) ;  /* 0xffffffec00707947 */ /* 0x000fea000383ffff */
.L_x_59:
[----:B------:R-:W3:Y:S02]  /*3130*/  SYNCS.PHASECHK.TRANS64.TRYWAIT P0, [UR50+0x20000], R3 ;  /* 0x02000003ff0075a7 */ /* 0x000ee40008001132 */
[----:B---3--:R-:W-:Y:S05]  /*3140*/  @!P0 BRA `(.L_x_59) ;  /* 0xfffffffc00f88947 */ /* 0x008fea000383ffff */
[----:B------:R-:W-:Y:S05]  /*3150*/  BRA `(.L_x_72) ;  /* 0xffffffec00f47947 */ /* 0x000fea000383ffff */
.L_x_61:
[----:B------:R-:W3:Y:S02]  /*3160*/  SYNCS.PHASECHK.TRANS64.TRYWAIT P0, [UR50+0x20010], R3 ;  /* 0x02001003ff0075a7 */ /* 0x000ee40008001132 */
[----:B---3--:R-:W-:Y:S05]  /*3170*/  @!P0 BRA `(.L_x_61) ;  /* 0xfffffffc00f88947 */ /* 0x008fea000383ffff */
[----:B------:R-:W-:Y:S05]  /*3180*/  BRA `(.L_x_73) ;  /* 0xfffffff400147947 */ /* 0x000fea000383ffff */
        .weak           $__internal_0_$__cuda_sm10x_tcgen05_guardrail_trap_col_being_dealloced_not_returned_by_alloc
        .type           $__internal_0_$__cuda_sm10x_tcgen05_guardrail_trap_col_being_dealloced_not_returned_by_alloc,@function
        .size           $__internal_0_$__cuda_sm10x_tcgen05_guardrail_trap_col_being_dealloced_not_returned_by_alloc,($__internal_1_$__cuda_sm10x_tcgen05_guardrail_trap_phase_invalid_during_alloc - $__internal_0_$__cuda_sm10x_tcgen05_guardrail_trap_col_being_dealloced_not_returned_by_alloc)
$__internal_0_$__cuda_sm10x_tcgen05_guardrail_trap_col_being_dealloced_not_returned_by_alloc:
[----:B------:R-:W-:Y:S05]  /*3190*/  BPT.TRAP 0x1 ;  /* 0x000000040000795c */ /* 0x000fea0000300000 */
[----:B------:R-:W-:-:S04]  /*31a0*/  IMAD.MOV.U32 R3, RZ, RZ, 0x0 ;  /* 0x00000000ff037424 */ /* 0x000fc800078e00ff */
[----:B------:R-:W-:Y:S05]  /*31b0*/  RET.REL.NODEC R2 `(gluon_tcgen05) ;  /* 0xffffffcc02907950 */ /* 0x000fea0003c3ffff */
        .weak           $__internal_1_$__cuda_sm10x_tcgen05_guardrail_trap_phase_invalid_during_alloc
        .type           $__internal_1_$__cuda_sm10x_tcgen05_guardrail_trap_phase_invalid_during_alloc,@function
        .size           $__internal_1_$__cuda_sm10x_tcgen05_guardrail_trap_phase_invalid_during_alloc,($__internal_2_$__cuda_sm10x_tcgen05_guardrail_trap_unallocated_columns_being_dealloced - $__internal_1_$__cuda_sm10x_tcgen05_guardrail_trap_phase_invalid_during_alloc)
$__internal_1_$__cuda_sm10x_tcgen05_guardrail_trap_phase_invalid_during_alloc:
[----:B------:R-:W-:Y:S05]  /*31c0*/  BPT.TRAP 0x1 ;  /* 0x000000040000795c */ /* 0x000fea0000300000 */
[----:B------:R-:W-:-:S04]  /*31d0*/  IMAD.MOV.U32 R3, RZ, RZ, 0x0 ;  /* 0x00000000ff037424 */ /* 0x000fc800078e00ff */
[----:B------:R-:W-:Y:S05]  /*31e0*/  RET.REL.NODEC R2 `(gluon_tcgen05) ;  /* 0xffffffcc02847950 */ /* 0x000fea0003c3ffff */
        .weak           $__internal_2_$__cuda_sm10x_tcgen05_guardrail_trap_unallocated_columns_being_dealloced
        .type           $__internal_2_$__cuda_sm10x_tcgen05_guardrail_trap_unallocated_columns_being_dealloced,@function
        .size           $__internal_2_$__cuda_sm10x_tcgen05_guardrail_trap_unallocated_columns_being_dealloced,(.L_x_77 - $__internal_2_$__cuda_sm10x_tcgen05_guardrail_trap_unallocated_columns_being_dealloced)
$__internal_2_$__cuda_sm10x_tcgen05_guardrail_trap_unallocated_columns_being_dealloced:
[----:B------:R-:W-:Y:S05]  /*31f0*/  BPT.TRAP 0x1 ;  /* 0x000000040000795c */ /* 0x000fea0000300000 */
[----:B------:R-:W-:-:S04]  /*3200*/  IMAD.MOV.U32 R3, RZ, RZ, 0x0 ;  /* 0x00000000ff037424 */ /* 0x000fc800078e00ff */
[----:B------:R-:W-:Y:S05]  /*3210*/  RET.REL.NODEC R2 `(gluon_tcgen05) ;  /* 0xffffffcc02787950 */ /* 0x000fea0003c3ffff */
.L_x_74:
[----:B------:R-:W-:-:S00]  /*3220*/  BRA `(.L_x_74) ;  /* 0xfffffffc00fc7947 */ /* 0x000fc0000383ffff */
[----:B------:R-:W-:-:S00]  /*3230*/  NOP ;  /* 0x0000000000007918 */ /* 0x000fc00000000000 */
        /* <DEDUP_REMOVED lines=12> */
.L_x_77:


//--------------------- .nv.shared.gluon_tcgen05  --------------------------
	.section	.nv.shared.gluon_tcgen05,"aw",@nobits
	.sectionflags	@""
	.align	16
	.zero		1024


//--------------------- .nv.shared.reserved.0     --------------------------
	.section	.nv.shared.reserved.0,"aw",@nobits
	.align	8
	.weak		__nv_reservedSMEM_offset_0_alias
	.size		__nv_reservedSMEM_offset_0_alias, 0, 64
	.other		__nv_reservedSMEM_offset_0_alias,@"STO_CUDA_RESERVED_SHARED STV_DEFAULT"
__nv_reservedSMEM_offset_0_alias:
	.zero		0
.nv.shared.reserved.0:
	.zero		64
	.weak		__nv_reservedSMEM_allocation_phase
	.type		__nv_reservedSMEM_allocation_phase,@object
	.size		__nv_reservedSMEM_allocation_phase,(.L_0 - __nv_reservedSMEM_allocation_phase)
__nv_reservedSMEM_allocation_phase:
	.zero		1
.L_0:
	.zero		7
	.weak		__nv_reservedSMEM_devtool_atexit_pc
	.type		__nv_reservedSMEM_devtool_atexit_pc,@object
	.size		__nv_reservedSMEM_devtool_atexit_pc,(__nv_reservedSMEM_allocation_mask - __nv_reservedSMEM_devtool_atexit_pc)
__nv_reservedSMEM_devtool_atexit_pc:
	.zero		8
	.weak		__nv_reservedSMEM_allocation_mask
	.type		__nv_reservedSMEM_allocation_mask,@object
	.size		__nv_reservedSMEM_allocation_mask,(.L_2 - __nv_reservedSMEM_allocation_mask)
__nv_reservedSMEM_allocation_mask:
	.zero		4
.L_2:


//--------------------- .nv.constant0.gluon_tcgen05 --------------------------
	.section	.nv.constant0.gluon_tcgen05,"a",@progbits
	.sectionflags	@""
	.align	4
.nv.constant0.gluon_tcgen05:
	.zero		976


//--------------------- SYMBOLS --------------------------

	.type		.nv.reservedSmem.offset0,@object
	.size		.nv.reservedSmem.offset0,0x4
	.type		.nv.reservedSmem.cap,@object
	.size		.nv.reservedSmem.cap,0x4
